	.target	sm_100a

	.elftype	@"ET_EXEC"


//--------------------- .note.nv.tkinfo           --------------------------
	.section	.note.nv.tkinfo,"",@"SHT_NOTE"
	.sectionflags	@"SHF_NOTE_NV_TKINFO"
	.tkinfo
        /*0018*/ 	.word	0x00000002
        /*0030*/ 	.string	""
        /*0030*/ 	.string	"ptxas"
        /*0030*/ 	.string	"Cuda compilation tools, release 13.0, V13.0.88"
        /*0030*/ 	.string	"Build cuda_13.0.r13.0/compiler.36424714_0"
        /*0030*/ 	.string	"-arch sm_100a -m 64 "



//--------------------- .note.nv.cuinfo           --------------------------
	.section	.note.nv.cuinfo,"",@"SHT_NOTE"
	.sectionflags	@"SHF_NOTE_NV_CUINFO"
        /*0018*/ 	.short	0x0002
        /*001a*/ 	.short	0x0064
        /*001c*/ 	.short	0x0082
	.zero		2


//--------------------- .nv.info                  --------------------------
	.section	.nv.info,"",@"SHT_CUDA_INFO"
	.align	4


	//----- nvinfo : EIATTR_REGCOUNT
	.align		4
        /*0000*/ 	.byte	0x04, 0x2f
        /*0002*/ 	.short	(.L_19 - .L_18)
	.align		4
.L_18:
        /*0004*/ 	.word	index@(_ZN7cutlass13device_kernelINS_4gemm6kernel13GemmUniversalIN4cute5tupleIJiiiiEEENS1_10collective13CollectiveMmaINS1_35MainloopSm100TmaUmmaWarpSpecializedILi27ELi2ELi4ENS5_IJNS4_1CILi4EEENSA_ILi2EEENSA_ILi1EEEEEEEENS5_IJNSA_ILi64EEESG_SG_EEENS_12float_e5m2_tENS5_IJlSD_lEEESI_SJ_NS4_8TiledMMAINS4_8MMA_AtomIJNS4_10MMA_TraitsINS4_19SM100_MMA_F8F6F4_SSEJSI_SI_fSG_SG_NS4_17integral_constantINS4_4UMMA5MajorELSQ_0EEESR_NSO_INSP_7ScaleInELSS_0EEEST_EEEEEENS4_6LayoutINS5_IJSD_SD_SD_EEENS5_IJNSA_ILi0EEESY_SY_EEEEENS5_IJNS4_10UnderscoreES11_S11_EEEEENS4_23SM90_TMA_LOAD_MULTICASTENS4_14ComposedLayoutINS4_7SwizzleILi2ELi4ELi3EEENS4_18smem_ptr_flag_bitsILi8EEENSW_INS5_IJNSA_ILi8EEESG_EEENS5_IJSG_SD_EEEEEEEvNS4_8identityES14_S1E_vS1F_EENS_8epilogue10collective18CollectiveEpilogueINS1H_23Sm100TmaWarpSpecializedILi1ELi1ELi32ELb0ELb0EEEJSH_NS5_IJNSW_ISG_SD_EES1M_EEESI_SJ_SI_SJ_NS1H_6fusion15FusionCallbacksIS1L_NS1O_17LinearCombinationISI_fSI_fLNS_15FloatRoundStyleE2EEESH_S1N_JEEENS4_5SM1004TMEM4LOAD26SM100_TMEM_LOAD_16dp32b32xENS4_13SM90_TMA_LOADES1E_NS4_39AutoVectorizingCopyWithAssumedAlignmentILi128EEENS4_14SM90_TMA_STOREES1E_S20_S20_EEEvvEEEEvNT_6ParamsE)
        /*0008*/ 	.word	0x00000059


	//----- nvinfo : EIATTR_FRAME_SIZE
	.align		4
.L_19:
        /*000c*/ 	.byte	0x04, 0x11
        /*000e*/ 	.short	(.L_21 - .L_20)
	.align		4
.L_20:
        /*0010*/ 	.word	index@($__internal_2_$__cuda_sm10x_tcgen05_guardrail_trap_unallocated_columns_being_dealloced)
        /*0014*/ 	.word	0x00000000


	//----- nvinfo : EIATTR_FRAME_SIZE
	.align		4
.L_21:
        /*0018*/ 	.byte	0x04, 0x11
        /*001a*/ 	.short	(.L_23 - .L_22)
	.align		4
.L_22:
        /*001c*/ 	.word	index@($__internal_1_$__cuda_sm10x_tcgen05_guardrail_trap_phase_invalid_during_alloc)
        /*0020*/ 	.word	0x00000000


	//----- nvinfo : EIATTR_FRAME_SIZE
	.align		4
.L_23:
        /*0024*/ 	.byte	0x04, 0x11
        /*0026*/ 	.short	(.L_25 - .L_24)
	.align		4
.L_24:
        /*0028*/ 	.word	index@($__internal_0_$__cuda_sm10x_tcgen05_guardrail_trap_col_being_dealloced_not_returned_by_alloc)
        /*002c*/ 	.word	0x00000000


	//----- nvinfo : EIATTR_FRAME_SIZE
	.align		4
.L_25:
        /*0030*/ 	.byte	0x04, 0x11
        /*0032*/ 	.short	(.L_27 - .L_26)
	.align		4
.L_26:
        /*0034*/ 	.word	index@(_ZN7cutlass13device_kernelINS_4gemm6kernel13GemmUniversalIN4cute5tupleIJiiiiEEENS1_10collective13CollectiveMmaINS1_35MainloopSm100TmaUmmaWarpSpecializedILi27ELi2ELi4ENS5_IJNS4_1CILi4EEENSA_ILi2EEENSA_ILi1EEEEEEEENS5_IJNSA_ILi64EEESG_SG_EEENS_12float_e5m2_tENS5_IJlSD_lEEESI_SJ_NS4_8TiledMMAINS4_8MMA_AtomIJNS4_10MMA_TraitsINS4_19SM100_MMA_F8F6F4_SSEJSI_SI_fSG_SG_NS4_17integral_constantINS4_4UMMA5MajorELSQ_0EEESR_NSO_INSP_7ScaleInELSS_0EEEST_EEEEEENS4_6LayoutINS5_IJSD_SD_SD_EEENS5_IJNSA_ILi0EEESY_SY_EEEEENS5_IJNS4_10UnderscoreES11_S11_EEEEENS4_23SM90_TMA_LOAD_MULTICASTENS4_14ComposedLayoutINS4_7SwizzleILi2ELi4ELi3EEENS4_18smem_ptr_flag_bitsILi8EEENSW_INS5_IJNSA_ILi8EEESG_EEENS5_IJSG_SD_EEEEEEEvNS4_8identityES14_S1E_vS1F_EENS_8epilogue10collective18CollectiveEpilogueINS1H_23Sm100TmaWarpSpecializedILi1ELi1ELi32ELb0ELb0EEEJSH_NS5_IJNSW_ISG_SD_EES1M_EEESI_SJ_SI_SJ_NS1H_6fusion15FusionCallbacksIS1L_NS1O_17LinearCombinationISI_fSI_fLNS_15FloatRoundStyleE2EEESH_S1N_JEEENS4_5SM1004TMEM4LOAD26SM100_TMEM_LOAD_16dp32b32xENS4_13SM90_TMA_LOADES1E_NS4_39AutoVectorizingCopyWithAssumedAlignmentILi128EEENS4_14SM90_TMA_STOREES1E_S20_S20_EEEvvEEEEvNT_6ParamsE)
        /*0038*/ 	.word	0x00000000


	//----- nvinfo : EIATTR_MIN_STACK_SIZE
	.align		4
.L_27:
        /*003c*/ 	.byte	0x04, 0x12
        /*003e*/ 	.short	(.L_29 - .L_28)
	.align		4
.L_28:
        /*0040*/ 	.word	index@(_ZN7cutlass13device_kernelINS_4gemm6kernel13GemmUniversalIN4cute5tupleIJiiiiEEENS1_10collective13CollectiveMmaINS1_35MainloopSm100TmaUmmaWarpSpecializedILi27ELi2ELi4ENS5_IJNS4_1CILi4EEENSA_ILi2EEENSA_ILi1EEEEEEEENS5_IJNSA_ILi64EEESG_SG_EEENS_12float_e5m2_tENS5_IJlSD_lEEESI_SJ_NS4_8TiledMMAINS4_8MMA_AtomIJNS4_10MMA_TraitsINS4_19SM100_MMA_F8F6F4_SSEJSI_SI_fSG_SG_NS4_17integral_constantINS4_4UMMA5MajorELSQ_0EEESR_NSO_INSP_7ScaleInELSS_0EEEST_EEEEEENS4_6LayoutINS5_IJSD_SD_SD_EEENS5_IJNSA_ILi0EEESY_SY_EEEEENS5_IJNS4_10UnderscoreES11_S11_EEEEENS4_23SM90_TMA_LOAD_MULTICASTENS4_14ComposedLayoutINS4_7SwizzleILi2ELi4ELi3EEENS4_18smem_ptr_flag_bitsILi8EEENSW_INS5_IJNSA_ILi8EEESG_EEENS5_IJSG_SD_EEEEEEEvNS4_8identityES14_S1E_vS1F_EENS_8epilogue10collective18CollectiveEpilogueINS1H_23Sm100TmaWarpSpecializedILi1ELi1ELi32ELb0ELb0EEEJSH_NS5_IJNSW_ISG_SD_EES1M_EEESI_SJ_SI_SJ_NS1H_6fusion15FusionCallbacksIS1L_NS1O_17LinearCombinationISI_fSI_fLNS_15FloatRoundStyleE2EEESH_S1N_JEEENS4_5SM1004TMEM4LOAD26SM100_TMEM_LOAD_16dp32b32xENS4_13SM90_TMA_LOADES1E_NS4_39AutoVectorizingCopyWithAssumedAlignmentILi128EEENS4_14SM90_TMA_STOREES1E_S20_S20_EEEvvEEEEvNT_6ParamsE)
        /*0044*/ 	.word	0x00000000
.L_29:


//--------------------- .nv.compat                --------------------------
	.section	.nv.compat,"",@"SHT_CUDA_COMPAT_INFO"
	.align	4
        /*0000*/ 	.byte	0x02, 0x09, 0x01, 0x00, 0x02, 0x02, 0x02, 0x00, 0x02, 0x05, 0x05, 0x00, 0x03, 0x07, 0x01, 0x01
        /*0010*/ 	.byte	0x02, 0x03, 0x01, 0x00, 0x02, 0x06, 0x01, 0x00, 0x04, 0x0b, 0x08, 0x00, 0x09, 0x00, 0x00, 0x00
        /*0020*/ 	.byte	0x00, 0x00, 0x00, 0x00


//--------------------- .nv.info._ZN7cutlass13device_kernelINS_4gemm6kernel13GemmUniversalIN4cute5tupleIJiiiiEEENS1_10collective13CollectiveMmaINS1_35MainloopSm100TmaUmmaWarpSpecializedILi27ELi2ELi4ENS5_IJNS4_1CILi4EEENSA_ILi2EEENSA_ILi1EEEEEEEENS5_IJNSA_ILi64EEESG_SG_EEENS_12float_e5m2_tENS5_IJlSD_lEEESI_SJ_NS4_8TiledMMAINS4_8MMA_AtomIJNS4_10MMA_TraitsINS4_19SM100_MMA_F8F6F4_SSEJSI_SI_fSG_SG_NS4_17integral_constantINS4_4UMMA5MajorELSQ_0EEESR_NSO_INSP_7ScaleInELSS_0EEEST_EEEEEENS4_6LayoutINS5_IJSD_SD_SD_EEENS5_IJNSA_ILi0EEESY_SY_EEEEENS5_IJNS4_10UnderscoreES11_S11_EEEEENS4_23SM90_TMA_LOAD_MULTICASTENS4_14ComposedLayoutINS4_7SwizzleILi2ELi4ELi3EEENS4_18smem_ptr_flag_bitsILi8EEENSW_INS5_IJNSA_ILi8EEESG_EEENS5_IJSG_SD_EEEEEEEvNS4_8identityES14_S1E_vS1F_EENS_8epilogue10collective18CollectiveEpilogueINS1H_23Sm100TmaWarpSpecializedILi1ELi1ELi32ELb0ELb0EEEJSH_NS5_IJNSW_ISG_SD_EES1M_EEESI_SJ_SI_SJ_NS1H_6fusion15FusionCallbacksIS1L_NS1O_17LinearCombinationISI_fSI_fLNS_15FloatRoundStyleE2EEESH_S1N_JEEENS4_5SM1004TMEM4LOAD26SM100_TMEM_LOAD_16dp32b32xENS4_13SM90_TMA_LOADES1E_NS4_39AutoVectorizingCopyWithAssumedAlignmentILi128EEENS4_14SM90_TMA_STOREES1E_S20_S20_EEEvvEEEEvNT_6ParamsE --------------------------
	.section	.nv.info._ZN7cutlass13device_kernelINS_4gemm6kernel13GemmUniversalIN4cute5tupleIJiiiiEEENS1_10collective13CollectiveMmaINS1_35MainloopSm100TmaUmmaWarpSpecializedILi27ELi2ELi4ENS5_IJNS4_1CILi4EEENSA_ILi2EEENSA_ILi1EEEEEEEENS5_IJNSA_ILi64EEESG_SG_EEENS_12float_e5m2_tENS5_IJlSD_lEEESI_SJ_NS4_8TiledMMAINS4_8MMA_AtomIJNS4_10MMA_TraitsINS4_19SM100_MMA_F8F6F4_SSEJSI_SI_fSG_SG_NS4_17integral_constantINS4_4UMMA5MajorELSQ_0EEESR_NSO_INSP_7ScaleInELSS_0EEEST_EEEEEENS4_6LayoutINS5_IJSD_SD_SD_EEENS5_IJNSA_ILi0EEESY_SY_EEEEENS5_IJNS4_10UnderscoreES11_S11_EEEEENS4_23SM90_TMA_LOAD_MULTICASTENS4_14ComposedLayoutINS4_7SwizzleILi2ELi4ELi3EEENS4_18smem_ptr_flag_bitsILi8EEENSW_INS5_IJNSA_ILi8EEESG_EEENS5_IJSG_SD_EEEEEEEvNS4_8identityES14_S1E_vS1F_EENS_8epilogue10collective18CollectiveEpilogueINS1H_23Sm100TmaWarpSpecializedILi1ELi1ELi32ELb0ELb0EEEJSH_NS5_IJNSW_ISG_SD_EES1M_EEESI_SJ_SI_SJ_NS1H_6fusion15FusionCallbacksIS1L_NS1O_17LinearCombinationISI_fSI_fLNS_15FloatRoundStyleE2EEESH_S1N_JEEENS4_5SM1004TMEM4LOAD26SM100_TMEM_LOAD_16dp32b32xENS4_13SM90_TMA_LOADES1E_NS4_39AutoVectorizingCopyWithAssumedAlignmentILi128EEENS4_14SM90_TMA_STOREES1E_S20_S20_EEEvvEEEEvNT_6ParamsE,"",@"SHT_CUDA_INFO"
	.sectionflags	@""
	.align	4


	//----- nvinfo : EIATTR_CUDA_API_VERSION
	.align		4
        /*0000*/ 	.byte	0x04, 0x37
        /*0002*/ 	.short	(.L_31 - .L_30)
.L_30:
        /*0004*/ 	.word	0x00000082


	//----- nvinfo : EIATTR_KPARAM_INFO
	.align		4
.L_31:
        /*0008*/ 	.byte	0x04, 0x17
        /*000a*/ 	.short	(.L_33 - .L_32)
.L_32:
        /*000c*/ 	.word	0x00000000
        /*0010*/ 	.short	0x0000
        /*0012*/ 	.short	0x0000
        /*0014*/ 	.byte	0x00, 0xf0, 0x01, 0x20


	//----- nvinfo : EIATTR_AT_ENTRY_FRAGMENTS
	.align		4
.L_33:
        /*0018*/ 	.byte	0x04, 0x4f
        /*001a*/ 	.short	(.L_35 - .L_34)


	//   ....[0]....
.L_34:
        /*001c*/ 	.word	0x00000006


	//----- nvinfo : EIATTR_RESERVED_SMEM_USED
	.align		4
.L_35:
        /*0020*/ 	.byte	0x01, 0x41
	.zero		2


	//----- nvinfo : EIATTR_SPARSE_MMA_MASK
	.align		4
        /*0024*/ 	.byte	0x03, 0x50
        /*0026*/ 	.short	0x0000


	//----- nvinfo : EIATTR_TCGEN05_1CTA_USED
	.align		4
        /*0028*/ 	.byte	0x01, 0x51
	.zero		2


	//----- nvinfo : EIATTR_MAXREG_COUNT
	.align		4
        /*002c*/ 	.byte	0x03, 0x1b
        /*002e*/ 	.short	0x00ff


	//----- nvinfo : EIATTR_NUM_BARRIERS
	.align		4
        /*0030*/ 	.byte	0x02, 0x4c
        /*0032*/ 	.byte	0x07
	.zero		1


	//----- nvinfo : EIATTR_EXTERNS
	.align		4
        /*0034*/ 	.byte	0x04, 0x0f
        /*0036*/ 	.short	(.L_37 - .L_36)


	//   ....[0]....
	.align		4
.L_36:
        /*0038*/ 	.word	index@(__assertfail)


	//----- nvinfo : EIATTR_MERCURY_ISA_VERSION
	.align		4
.L_37:
        /*003c*/ 	.byte	0x03, 0x5f
        /*003e*/ 	.short	0x0101


	//----- nvinfo : EIATTR_INT_WARP_WIDE_INSTR_OFFSETS
	.align		4
        /*0040*/ 	.byte	0x04, 0x31
        /*0042*/ 	.short	(.L_39 - .L_38)


	//   ....[0]....
.L_38:
        /*0044*/ 	.word	0x00004da0


	//   ....[1]....
        /*0048*/ 	.word	0x00004dd0


	//   ....[2]....
        /*004c*/ 	.word	0x00004df0


	//   ....[3]....
        /*0050*/ 	.word	0x00005920


	//   ....[4]....
        /*0054*/ 	.word	0x000059d0


	//----- nvinfo : EIATTR_COOP_GROUP_MASK_REGIDS
	.align		4
.L_39:
        /*0058*/ 	.byte	0x04, 0x29
        /*005a*/ 	.short	(.L_41 - .L_40)


	//   ....[0]....
.L_40:
        /*005c*/ 	.word	0xffffffff


	//   ....[1]....
        /*0060*/ 	.word	0xffffffff


	//   ....[2]....
        /*0064*/ 	.word	0xffffffff


	//   ....[3]....
        /*0068*/ 	.word	0xffffffff


	//   ....[4]....
        /*006c*/ 	.word	0xffffffff


	//   ....[5]....
        /*0070*/ 	.word	0xffffffff


	//   ....[6]....
        /*0074*/ 	.word	0xffffffff


	//   ....[7]....
        /*0078*/ 	.word	0xffffffff


	//   ....[8]....
        /*007c*/ 	.word	0xffffffff


	//   ....[9]....
        /*0080*/ 	.word	0xffffffff


	//   ....[10]....
        /*0084*/ 	.word	0xffffffff


	//   ....[11]....
        /*0088*/ 	.word	0xffffffff


	//   ....[12]....
        /*008c*/ 	.word	0xffffffff


	//   ....[13]....
        /*0090*/ 	.word	0xffffffff


	//----- nvinfo : EIATTR_COOP_GROUP_INSTR_OFFSETS
	.align		4
.L_41:
        /*0094*/ 	.byte	0x04, 0x28
        /*0096*/ 	.short	(.L_43 - .L_42)


	//   ....[0]....
.L_42:
        /*0098*/ 	.word	0x00000080


	//   ....[1]....
        /*009c*/ 	.word	0x000004e0


	//   ....[2]....
        /*00a0*/ 	.word	0x000009a0


	//   ....[3]....
        /*00a4*/ 	.word	0x00000ae0


	//   ....[4]....
        /*00a8*/ 	.word	0x00000be0


	//   ....[5]....
        /*00ac*/ 	.word	0x00000d50


	//   ....[6]....
        /*00b0*/ 	.word	0x00000ef0


	//   ....[7]....
        /*00b4*/ 	.word	0x000010a0


	//   ....[8]....
        /*00b8*/ 	.word	0x000024e0


	//   ....[9]....
        /*00bc*/ 	.word	0x00004070


	//   ....[10]....
        /*00c0*/ 	.word	0x00004280


	//   ....[11]....
        /*00c4*/ 	.word	0x000042b0


	//   ....[12]....
        /*00c8*/ 	.word	0x00004c80


	//   ....[13]....
        /*00cc*/ 	.word	0x00004eb0


	//----- nvinfo : EIATTR_VRC_CTA_INIT_COUNT
	.align		4
.L_43:
        /*00d0*/ 	.byte	0x02, 0x4a
        /*00d2*/ 	.byte	0x80
	.zero		1


	//----- nvinfo : EIATTR_SYSCALL_OFFSETS
	.align		4
        /*00d4*/ 	.byte	0x04, 0x46
        /*00d6*/ 	.short	(.L_45 - .L_44)


	//   ....[0]....
.L_44:
        /*00d8*/ 	.word	0x00006540


	//   ....[1]....
        /*00dc*/ 	.word	0x00006680


	//   ....[2]....
        /*00e0*/ 	.word	0x00006e00


	//----- nvinfo : EIATTR_MBARRIER_INSTR_OFFSETS
	.align		4
.L_45:
        /*00e4*/ 	.byte	0x04, 0x39
        /*00e6*/ 	.short	(.L_47 - .L_46)


	//   ....[0]....
.L_46:
        /*00e8*/ 	.word	0x00000620
        /*00ec*/ 	.word	0x000000ff
        /*00f0*/ 	.word	0x00000000
        /*00f4*/ 	.short	0x0100
        /*00f6*/ 	.byte	0x04
	.zero		1


	//   ....[1]....
        /*00f8*/ 	.word	0x00000630
        /*00fc*/ 	.word	0x000000ff
        /*0100*/ 	.word	0x000000d8
        /*0104*/ 	.short	0x0100
        /*0106*/ 	.byte	0x04
	.zero		1


	//   ....[2]....
        /*0108*/ 	.word	0x00000640
        /*010c*/ 	.word	0x000000ff
        /*0110*/ 	.word	0x00000008
        /*0114*/ 	.short	0x0100
        /*0116*/ 	.byte	0x04
	.zero		1


	//   ....[3]....
        /*0118*/ 	.word	0x00000650
        /*011c*/ 	.word	0x000000ff
        /*0120*/ 	.word	0x000000e0
        /*0124*/ 	.short	0x0100
        /*0126*/ 	.byte	0x04
	.zero		1


	//   ....[4]....
        /*0128*/ 	.word	0x00000660
        /*012c*/ 	.word	0x000000ff
        /*0130*/ 	.word	0x00000010
        /*0134*/ 	.short	0x0100
        /*0136*/ 	.byte	0x04
	.zero		1


	//   ....[5]....
        /*0138*/ 	.word	0x00000670
        /*013c*/ 	.word	0x000000ff
        /*0140*/ 	.word	0x000000e8
        /*0144*/ 	.short	0x0100
        /*0146*/ 	.byte	0x04
	.zero		1


	//   ....[6]....
        /*0148*/ 	.word	0x00000680
        /*014c*/ 	.word	0x000000ff
        /*0150*/ 	.word	0x00000018
        /*0154*/ 	.short	0x0100
        /*0156*/ 	.byte	0x04
	.zero		1


	//   ....[7]....
        /*0158*/ 	.word	0x00000690
        /*015c*/ 	.word	0x000000ff
        /*0160*/ 	.word	0x000000f0
        /*0164*/ 	.short	0x0100
        /*0166*/ 	.byte	0x04
	.zero		1


	//   ....[8]....
        /*0168*/ 	.word	0x000006a0
        /*016c*/ 	.word	0x000000ff
        /*0170*/ 	.word	0x00000020
        /*0174*/ 	.short	0x0100
        /*0176*/ 	.byte	0x04
	.zero		1


	//   ....[9]....
        /*0178*/ 	.word	0x000006b0
        /*017c*/ 	.word	0x000000ff
        /*0180*/ 	.word	0x000000f8
        /*0184*/ 	.short	0x0100
        /*0186*/ 	.byte	0x04
	.zero		1


	//   ....[10]....
        /*0188*/ 	.word	0x000006c0
        /*018c*/ 	.word	0x000000ff
        /*0190*/ 	.word	0x00000028
        /*0194*/ 	.short	0x0100
        /*0196*/ 	.byte	0x04
	.zero		1


	//   ....[11]....
        /*0198*/ 	.word	0x000006d0
        /*019c*/ 	.word	0x000000ff
        /*01a0*/ 	.word	0x00000100
        /*01a4*/ 	.short	0x0100
        /*01a6*/ 	.byte	0x04
	.zero		1


	//   ....[12]....
        /*01a8*/ 	.word	0x000006e0
        /*01ac*/ 	.word	0x000000ff
        /*01b0*/ 	.word	0x00000030
        /*01b4*/ 	.short	0x0100
        /*01b6*/ 	.byte	0x04
	.zero		1


	//   ....[13]....
        /*01b8*/ 	.word	0x000006f0
        /*01bc*/ 	.word	0x000000ff
        /*01c0*/ 	.word	0x00000108
        /*01c4*/ 	.short	0x0100
        /*01c6*/ 	.byte	0x04
	.zero		1


	//   ....[14]....
        /*01c8*/ 	.word	0x00000700
        /*01cc*/ 	.word	0x000000ff
        /*01d0*/ 	.word	0x00000038
        /*01d4*/ 	.short	0x0100
        /*01d6*/ 	.byte	0x04
	.zero		1


	//   ....[15]....
        /*01d8*/ 	.word	0x00000710
        /*01dc*/ 	.word	0x000000ff
        /*01e0*/ 	.word	0x00000110
        /*01e4*/ 	.short	0x0100
        /*01e6*/ 	.byte	0x04
	.zero		1


	//   ....[16]....
        /*01e8*/ 	.word	0x00000720
        /*01ec*/ 	.word	0x000000ff
        /*01f0*/ 	.word	0x00000040
        /*01f4*/ 	.short	0x0100
        /*01f6*/ 	.byte	0x04
	.zero		1


	//   ....[17]....
        /*01f8*/ 	.word	0x00000730
        /*01fc*/ 	.word	0x000000ff
        /*0200*/ 	.word	0x00000118
        /*0204*/ 	.short	0x0100
        /*0206*/ 	.byte	0x04
	.zero		1


	//   ....[18]....
        /*0208*/ 	.word	0x00000740
        /*020c*/ 	.word	0x000000ff
        /*0210*/ 	.word	0x00000048
        /*0214*/ 	.short	0x0100
        /*0216*/ 	.byte	0x04
	.zero		1


	//   ....[19]....
        /*0218*/ 	.word	0x00000750
        /*021c*/ 	.word	0x000000ff
        /*0220*/ 	.word	0x00000120
        /*0224*/ 	.short	0x0100
        /*0226*/ 	.byte	0x04
	.zero		1


	//   ....[20]....
        /*0228*/ 	.word	0x00000760
        /*022c*/ 	.word	0x000000ff
        /*0230*/ 	.word	0x00000050
        /*0234*/ 	.short	0x0100
        /*0236*/ 	.byte	0x04
	.zero		1


	//   ....[21]....
        /*0238*/ 	.word	0x00000770
        /*023c*/ 	.word	0x000000ff
        /*0240*/ 	.word	0x00000128
        /*0244*/ 	.short	0x0100
        /*0246*/ 	.byte	0x04
	.zero		1


	//   ....[22]....
        /*0248*/ 	.word	0x00000780
        /*024c*/ 	.word	0x000000ff
        /*0250*/ 	.word	0x00000058
        /*0254*/ 	.short	0x0100
        /*0256*/ 	.byte	0x04
	.zero		1


	//   ....[23]....
        /*0258*/ 	.word	0x00000790
        /*025c*/ 	.word	0x000000ff
        /*0260*/ 	.word	0x00000130
        /*0264*/ 	.short	0x0100
        /*0266*/ 	.byte	0x04
	.zero		1


	//   ....[24]....
        /*0268*/ 	.word	0x000007a0
        /*026c*/ 	.word	0x000000ff
        /*0270*/ 	.word	0x00000060
        /*0274*/ 	.short	0x0100
        /*0276*/ 	.byte	0x04
	.zero		1


	//   ....[25]....
        /*0278*/ 	.word	0x000007b0
        /*027c*/ 	.word	0x000000ff
        /*0280*/ 	.word	0x00000138
        /*0284*/ 	.short	0x0100
        /*0286*/ 	.byte	0x04
	.zero		1


	//   ....[26]....
        /*0288*/ 	.word	0x000007c0
        /*028c*/ 	.word	0x000000ff
        /*0290*/ 	.word	0x00000068
        /*0294*/ 	.short	0x0100
        /*0296*/ 	.byte	0x04
	.zero		1


	//   ....[27]....
        /*0298*/ 	.word	0x000007d0
        /*029c*/ 	.word	0x000000ff
        /*02a0*/ 	.word	0x00000140
        /*02a4*/ 	.short	0x0100
        /*02a6*/ 	.byte	0x04
	.zero		1


	//   ....[28]....
        /*02a8*/ 	.word	0x000007e0
        /*02ac*/ 	.word	0x000000ff
        /*02b0*/ 	.word	0x00000070
        /*02b4*/ 	.short	0x0100
        /*02b6*/ 	.byte	0x04
	.zero		1


	//   ....[29]....
        /*02b8*/ 	.word	0x000007f0
        /*02bc*/ 	.word	0x000000ff
        /*02c0*/ 	.word	0x00000148
        /*02c4*/ 	.short	0x0100
        /*02c6*/ 	.byte	0x04
	.zero		1


	//   ....[30]....
        /*02c8*/ 	.word	0x00000800
        /*02cc*/ 	.word	0x000000ff
        /*02d0*/ 	.word	0x00000078
        /*02d4*/ 	.short	0x0100
        /*02d6*/ 	.byte	0x04
	.zero		1


	//   ....[31]....
        /*02d8*/ 	.word	0x00000810
        /*02dc*/ 	.word	0x000000ff
        /*02e0*/ 	.word	0x00000150
        /*02e4*/ 	.short	0x0100
        /*02e6*/ 	.byte	0x04
	.zero		1


	//   ....[32]....
        /*02e8*/ 	.word	0x00000820
        /*02ec*/ 	.word	0x000000ff
        /*02f0*/ 	.word	0x00000080
        /*02f4*/ 	.short	0x0100
        /*02f6*/ 	.byte	0x04
	.zero		1


	//   ....[33]....
        /*02f8*/ 	.word	0x00000830
        /*02fc*/ 	.word	0x000000ff
        /*0300*/ 	.word	0x00000158
        /*0304*/ 	.short	0x0100
        /*0306*/ 	.byte	0x04
	.zero		1


	//   ....[34]....
        /*0308*/ 	.word	0x00000840
        /*030c*/ 	.word	0x000000ff
        /*0310*/ 	.word	0x00000088
        /*0314*/ 	.short	0x0100
        /*0316*/ 	.byte	0x04
	.zero		1


	//   ....[35]....
        /*0318*/ 	.word	0x00000850
        /*031c*/ 	.word	0x000000ff
        /*0320*/ 	.word	0x00000160
        /*0324*/ 	.short	0x0100
        /*0326*/ 	.byte	0x04
	.zero		1


	//   ....[36]....
        /*0328*/ 	.word	0x00000860
        /*032c*/ 	.word	0x000000ff
        /*0330*/ 	.word	0x00000090
        /*0334*/ 	.short	0x0100
        /*0336*/ 	.byte	0x04
	.zero		1


	//   ....[37]....
        /*0338*/ 	.word	0x00000870
        /*033c*/ 	.word	0x000000ff
        /*0340*/ 	.word	0x00000168
        /*0344*/ 	.short	0x0100
        /*0346*/ 	.byte	0x04
	.zero		1


	//   ....[38]....
        /*0348*/ 	.word	0x00000880
        /*034c*/ 	.word	0x000000ff
        /*0350*/ 	.word	0x00000098
        /*0354*/ 	.short	0x0100
        /*0356*/ 	.byte	0x04
	.zero		1


	//   ....[39]....
        /*0358*/ 	.word	0x00000890
        /*035c*/ 	.word	0x000000ff
        /*0360*/ 	.word	0x00000170
        /*0364*/ 	.short	0x0100
        /*0366*/ 	.byte	0x04
	.zero		1


	//   ....[40]....
        /*0368*/ 	.word	0x000008a0
        /*036c*/ 	.word	0x000000ff
        /*0370*/ 	.word	0x000000a0
        /*0374*/ 	.short	0x0100
        /*0376*/ 	.byte	0x04
	.zero		1


	//   ....[41]....
        /*0378*/ 	.word	0x000008b0
        /*037c*/ 	.word	0x000000ff
        /*0380*/ 	.word	0x00000178
        /*0384*/ 	.short	0x0100
        /*0386*/ 	.byte	0x04
	.zero		1


	//   ....[42]....
        /*0388*/ 	.word	0x000008c0
        /*038c*/ 	.word	0x000000ff
        /*0390*/ 	.word	0x000000a8
        /*0394*/ 	.short	0x0100
        /*0396*/ 	.byte	0x04
	.zero		1


	//   ....[43]....
        /*0398*/ 	.word	0x000008d0
        /*039c*/ 	.word	0x000000ff
        /*03a0*/ 	.word	0x00000180
        /*03a4*/ 	.short	0x0100
        /*03a6*/ 	.byte	0x04
	.zero		1


	//   ....[44]....
        /*03a8*/ 	.word	0x000008e0
        /*03ac*/ 	.word	0x000000ff
        /*03b0*/ 	.word	0x000000b0
        /*03b4*/ 	.short	0x0100
        /*03b6*/ 	.byte	0x04
	.zero		1


	//   ....[45]....
        /*03b8*/ 	.word	0x000008f0
        /*03bc*/ 	.word	0x000000ff
        /*03c0*/ 	.word	0x00000188
        /*03c4*/ 	.short	0x0100
        /*03c6*/ 	.byte	0x04
	.zero		1


	//   ....[46]....
        /*03c8*/ 	.word	0x00000900
        /*03cc*/ 	.word	0x000000ff
        /*03d0*/ 	.word	0x000000b8
        /*03d4*/ 	.short	0x0100
        /*03d6*/ 	.byte	0x04
	.zero		1


	//   ....[47]....
        /*03d8*/ 	.word	0x00000910
        /*03dc*/ 	.word	0x000000ff
        /*03e0*/ 	.word	0x00000190
        /*03e4*/ 	.short	0x0100
        /*03e6*/ 	.byte	0x04
	.zero		1


	//   ....[48]....
        /*03e8*/ 	.word	0x00000920
        /*03ec*/ 	.word	0x000000ff
        /*03f0*/ 	.word	0x000000c0
        /*03f4*/ 	.short	0x0100
        /*03f6*/ 	.byte	0x04
	.zero		1


	//   ....[49]....
        /*03f8*/ 	.word	0x00000930
        /*03fc*/ 	.word	0x000000ff
        /*0400*/ 	.word	0x00000198
        /*0404*/ 	.short	0x0100
        /*0406*/ 	.byte	0x04
	.zero		1


	//   ....[50]....
        /*0408*/ 	.word	0x00000940
        /*040c*/ 	.word	0x000000ff
        /*0410*/ 	.word	0x000000c8
        /*0414*/ 	.short	0x0100
        /*0416*/ 	.byte	0x04
	.zero		1


	//   ....[51]....
        /*0418*/ 	.word	0x00000950
        /*041c*/ 	.word	0x000000ff
        /*0420*/ 	.word	0x000001a0
        /*0424*/ 	.short	0x0100
        /*0426*/ 	.byte	0x04
	.zero		1


	//   ....[52]....
        /*0428*/ 	.word	0x00000960
        /*042c*/ 	.word	0x000000ff
        /*0430*/ 	.word	0x000000d0
        /*0434*/ 	.short	0x0100
        /*0436*/ 	.byte	0x04
	.zero		1


	//   ....[53]....
        /*0438*/ 	.word	0x00000970
        /*043c*/ 	.word	0x000000ff
        /*0440*/ 	.word	0x000001a8
        /*0444*/ 	.short	0x0100
        /*0446*/ 	.byte	0x04
	.zero		1


	//   ....[54]....
        /*0448*/ 	.word	0x00000ab0
        /*044c*/ 	.word	0x000000ff
        /*0450*/ 	.word	0x000001b0
        /*0454*/ 	.short	0x0100
        /*0456*/ 	.byte	0x04
	.zero		1


	//   ....[55]....
        /*0458*/ 	.word	0x00000ac0
        /*045c*/ 	.word	0x000000ff
        /*0460*/ 	.word	0x000001b8
        /*0464*/ 	.short	0x0100
        /*0466*/ 	.byte	0x04
	.zero		1


	//   ....[56]....
        /*0468*/ 	.word	0x00000bb0
        /*046c*/ 	.word	0x000000ff
        /*0470*/ 	.word	0x000001c0
        /*0474*/ 	.short	0x0100
        /*0476*/ 	.byte	0x06
	.zero		1


	//   ....[57]....
        /*0478*/ 	.word	0x00000bc0
        /*047c*/ 	.word	0x000000ff
        /*0480*/ 	.word	0x000001c8
        /*0484*/ 	.short	0x0100
        /*0486*/ 	.byte	0x06
	.zero		1


	//   ....[58]....
        /*0488*/ 	.word	0x00000d00
        /*048c*/ 	.word	0x000000ff
        /*0490*/ 	.word	0x000001d0
        /*0494*/ 	.short	0x0100
        /*0496*/ 	.byte	0x06
	.zero		1


	//   ....[59]....
        /*0498*/ 	.word	0x00000d10
        /*049c*/ 	.word	0x000000ff
        /*04a0*/ 	.word	0x000001e0
        /*04a4*/ 	.short	0x0100
        /*04a6*/ 	.byte	0x06
	.zero		1


	//   ....[60]....
        /*04a8*/ 	.word	0x00000d20
        /*04ac*/ 	.word	0x000000ff
        /*04b0*/ 	.word	0x000001d8
        /*04b4*/ 	.short	0x0100
        /*04b6*/ 	.byte	0x06
	.zero		1


	//   ....[61]....
        /*04b8*/ 	.word	0x00000d30
        /*04bc*/ 	.word	0x000000ff
        /*04c0*/ 	.word	0x000001e8
        /*04c4*/ 	.short	0x0100
        /*04c6*/ 	.byte	0x06
	.zero		1


	//   ....[62]....
        /*04c8*/ 	.word	0x00000e60
        /*04cc*/ 	.word	0x000000ff
        /*04d0*/ 	.word	0x000001f0
        /*04d4*/ 	.short	0x0100
        /*04d6*/ 	.byte	0x04
	.zero		1


	//   ....[63]....
        /*04d8*/ 	.word	0x00000e70
        /*04dc*/ 	.word	0x000000ff
        /*04e0*/ 	.word	0x00000210
        /*04e4*/ 	.short	0x0100
        /*04e6*/ 	.byte	0x04
	.zero		1


	//   ....[64]....
        /*04e8*/ 	.word	0x00000e80
        /*04ec*/ 	.word	0x000000ff
        /*04f0*/ 	.word	0x000001f8
        /*04f4*/ 	.short	0x0100
        /*04f6*/ 	.byte	0x04
	.zero		1


	//   ....[65]....
        /*04f8*/ 	.word	0x00000e90
        /*04fc*/ 	.word	0x000000ff
        /*0500*/ 	.word	0x00000218
        /*0504*/ 	.short	0x0100
        /*0506*/ 	.byte	0x04
	.zero		1


	//   ....[66]....
        /*0508*/ 	.word	0x00000ea0
        /*050c*/ 	.word	0x000000ff
        /*0510*/ 	.word	0x00000200
        /*0514*/ 	.short	0x0100
        /*0516*/ 	.byte	0x04
	.zero		1


	//   ....[67]....
        /*0518*/ 	.word	0x00000eb0
        /*051c*/ 	.word	0x000000ff
        /*0520*/ 	.word	0x00000220
        /*0524*/ 	.short	0x0100
        /*0526*/ 	.byte	0x04
	.zero		1


	//   ....[68]....
        /*0528*/ 	.word	0x00000ec0
        /*052c*/ 	.word	0x000000ff
        /*0530*/ 	.word	0x00000208
        /*0534*/ 	.short	0x0100
        /*0536*/ 	.byte	0x04
	.zero		1


	//   ....[69]....
        /*0538*/ 	.word	0x00000ed0
        /*053c*/ 	.word	0x000000ff
        /*0540*/ 	.word	0x00000228
        /*0544*/ 	.short	0x0100
        /*0546*/ 	.byte	0x04
	.zero		1


	//   ....[70]....
        /*0548*/ 	.word	0x00000fc0
        /*054c*/ 	.word	0x000000ff
        /*0550*/ 	.word	0x00000230
        /*0554*/ 	.short	0x0100
        /*0556*/ 	.byte	0x04
	.zero		1


	//   ....[71]....
        /*0558*/ 	.word	0x00000fd0
        /*055c*/ 	.word	0x000000ff
        /*0560*/ 	.word	0x00000240
        /*0564*/ 	.short	0x0100
        /*0566*/ 	.byte	0x04
	.zero		1


	//   ....[72]....
        /*0568*/ 	.word	0x00000fe0
        /*056c*/ 	.word	0x000000ff
        /*0570*/ 	.word	0x00000238
        /*0574*/ 	.short	0x0100
        /*0576*/ 	.byte	0x04
	.zero		1


	//   ....[73]....
        /*0578*/ 	.word	0x00000ff0
        /*057c*/ 	.word	0x000000ff
        /*0580*/ 	.word	0x00000248
        /*0584*/ 	.short	0x0100
        /*0586*/ 	.byte	0x04
	.zero		1


	//   ....[74]....
        /*0588*/ 	.word	0x00001d10
        /*058c*/ 	.word	0x00000000
        /*0590*/ 	.word	0x00000240
        /*0594*/ 	.short	0x010a
        /*0596*/ 	.byte	0xff
	.zero		1


	//   ....[75]....
        /*0598*/ 	.word	0x00001d40
        /*059c*/ 	.word	0x00000000
        /*05a0*/ 	.word	0x00000230
        /*05a4*/ 	.short	0x0101
        /*05a6*/ 	.byte	0xff
	.zero		1


	//   ....[76]....
        /*05a8*/ 	.word	0x00001e20
        /*05ac*/ 	.word	0x000000ff
        /*05b0*/ 	.word	0x000000d8
        /*05b4*/ 	.short	0x010a
        /*05b6*/ 	.byte	0x04
	.zero		1


	//   ....[77]....
        /*05b8*/ 	.word	0x00001ea0
        /*05bc*/ 	.word	0x000000ff
        /*05c0*/ 	.word	0x000000d8
        /*05c4*/ 	.short	0x010a
        /*05c6*/ 	.byte	0x21
	.zero		1


	//   ....[78]....
        /*05c8*/ 	.word	0x00002030
        /*05cc*/ 	.word	0x000000ff
        /*05d0*/ 	.word	0x000000d8
        /*05d4*/ 	.short	0x010a
        /*05d6*/ 	.byte	0x08
	.zero		1


	//   ....[79]....
        /*05d8*/ 	.word	0x00002170
        /*05dc*/ 	.word	0x000000ff
        /*05e0*/ 	.word	0x000001c8
        /*05e4*/ 	.short	0x0101
        /*05e6*/ 	.byte	0x06
	.zero		1


	//   ....[80]....
        /*05e8*/ 	.word	0x00002190
        /*05ec*/ 	.word	0x000000ff
        /*05f0*/ 	.word	0x000000d8
        /*05f4*/ 	.short	0x010a
        /*05f6*/ 	.byte	0x04
	.zero		1


	//   ....[81]....
        /*05f8*/ 	.word	0x00002210
        /*05fc*/ 	.word	0x000000ff
        /*0600*/ 	.word	0x000000d8
        /*0604*/ 	.short	0x010a
        /*0606*/ 	.byte	0x11
	.zero		1


	//   ....[82]....
        /*0608*/ 	.word	0x000023a0
        /*060c*/ 	.word	0x000000ff
        /*0610*/ 	.word	0x000000d8
        /*0614*/ 	.short	0x010a
        /*0616*/ 	.byte	0x07
	.zero		1


	//   ....[83]....
        /*0618*/ 	.word	0x00002510
        /*061c*/ 	.word	0x00000003
        /*0620*/ 	.word	0x000001d0
        /*0624*/ 	.short	0x010a
        /*0626*/ 	.byte	0xff
	.zero		1


	//   ....[84]....
        /*0628*/ 	.word	0x00002660
        /*062c*/ 	.word	0x00000000
        /*0630*/ 	.word	0x00000000
        /*0634*/ 	.short	0x0101
        /*0636*/ 	.byte	0xff
	.zero		1


	//   ....[85]....
        /*0638*/ 	.word	0x00002c00
        /*063c*/ 	.word	0x000000ff
        /*0640*/ 	.word	0x00000000
        /*0644*/ 	.short	0x010a
        /*0646*/ 	.byte	0x04
	.zero		1


	//   ....[86]....
        /*0648*/ 	.word	0x00002c90
        /*064c*/ 	.word	0x000000ff
        /*0650*/ 	.word	0x00000000
        /*0654*/ 	.short	0x010a
        /*0656*/ 	.byte	0x05
	.zero		1


	//   ....[87]....
        /*0658*/ 	.word	0x00002d20
        /*065c*/ 	.word	0x000000ff
        /*0660*/ 	.word	0x00000000
        /*0664*/ 	.short	0x010a
        /*0666*/ 	.byte	0x05
	.zero		1


	//   ....[88]....
        /*0668*/ 	.word	0x00002db0
        /*066c*/ 	.word	0x000000ff
        /*0670*/ 	.word	0x00000000
        /*0674*/ 	.short	0x010a
        /*0676*/ 	.byte	0x05
	.zero		1


	//   ....[89]....
        /*0678*/ 	.word	0x00002e40
        /*067c*/ 	.word	0x000000ff
        /*0680*/ 	.word	0x00000000
        /*0684*/ 	.short	0x010a
        /*0686*/ 	.byte	0x05
	.zero		1


	//   ....[90]....
        /*0688*/ 	.word	0x00002ed0
        /*068c*/ 	.word	0x000000ff
        /*0690*/ 	.word	0x00000000
        /*0694*/ 	.short	0x010a
        /*0696*/ 	.byte	0x05
	.zero		1


	//   ....[91]....
        /*0698*/ 	.word	0x00002f60
        /*069c*/ 	.word	0x000000ff
        /*06a0*/ 	.word	0x00000000
        /*06a4*/ 	.short	0x010a
        /*06a6*/ 	.byte	0x05
	.zero		1


	//   ....[92]....
        /*06a8*/ 	.word	0x00002ff0
        /*06ac*/ 	.word	0x000000ff
        /*06b0*/ 	.word	0x00000000
        /*06b4*/ 	.short	0x010a
        /*06b6*/ 	.byte	0x05
	.zero		1


	//   ....[93]....
        /*06b8*/ 	.word	0x00003080
        /*06bc*/ 	.word	0x000000ff
        /*06c0*/ 	.word	0x00000000
        /*06c4*/ 	.short	0x010a
        /*06c6*/ 	.byte	0x05
	.zero		1


	//   ....[94]....
        /*06c8*/ 	.word	0x00003110
        /*06cc*/ 	.word	0x000000ff
        /*06d0*/ 	.word	0x00000000
        /*06d4*/ 	.short	0x010a
        /*06d6*/ 	.byte	0x05
	.zero		1


	//   ....[95]....
        /*06d8*/ 	.word	0x000031a0
        /*06dc*/ 	.word	0x000000ff
        /*06e0*/ 	.word	0x00000000
        /*06e4*/ 	.short	0x010a
        /*06e6*/ 	.byte	0x05
	.zero		1


	//   ....[96]....
        /*06e8*/ 	.word	0x00003230
        /*06ec*/ 	.word	0x000000ff
        /*06f0*/ 	.word	0x00000000
        /*06f4*/ 	.short	0x010a
        /*06f6*/ 	.byte	0x05
	.zero		1


	//   ....[97]....
        /*06f8*/ 	.word	0x000032c0
        /*06fc*/ 	.word	0x000000ff
        /*0700*/ 	.word	0x00000000
        /*0704*/ 	.short	0x010a
        /*0706*/ 	.byte	0x05
	.zero		1


	//   ....[98]....
        /*0708*/ 	.word	0x00003350
        /*070c*/ 	.word	0x000000ff
        /*0710*/ 	.word	0x00000000
        /*0714*/ 	.short	0x010a
        /*0716*/ 	.byte	0x05
	.zero		1


	//   ....[99]....
        /*0718*/ 	.word	0x000033e0
        /*071c*/ 	.word	0x000000ff
        /*0720*/ 	.word	0x00000000
        /*0724*/ 	.short	0x010a
        /*0726*/ 	.byte	0x05
	.zero		1


	//   ....[100]....
        /*0728*/ 	.word	0x00003470
        /*072c*/ 	.word	0x000000ff
        /*0730*/ 	.word	0x00000000
        /*0734*/ 	.short	0x010a
        /*0736*/ 	.byte	0x05
	.zero		1


	//   ....[101]....
        /*0738*/ 	.word	0x00003500
        /*073c*/ 	.word	0x000000ff
        /*0740*/ 	.word	0x00000000
        /*0744*/ 	.short	0x010a
        /*0746*/ 	.byte	0x05
	.zero		1


	//   ....[102]....
        /*0748*/ 	.word	0x00003590
        /*074c*/ 	.word	0x000000ff
        /*0750*/ 	.word	0x00000000
        /*0754*/ 	.short	0x010a
        /*0756*/ 	.byte	0x05
	.zero		1


	//   ....[103]....
        /*0758*/ 	.word	0x00003620
        /*075c*/ 	.word	0x000000ff
        /*0760*/ 	.word	0x00000000
        /*0764*/ 	.short	0x010a
        /*0766*/ 	.byte	0x05
	.zero		1


	//   ....[104]....
        /*0768*/ 	.word	0x000036b0
        /*076c*/ 	.word	0x000000ff
        /*0770*/ 	.word	0x00000000
        /*0774*/ 	.short	0x010a
        /*0776*/ 	.byte	0x05
	.zero		1


	//   ....[105]....
        /*0778*/ 	.word	0x00003740
        /*077c*/ 	.word	0x000000ff
        /*0780*/ 	.word	0x00000000
        /*0784*/ 	.short	0x010a
        /*0786*/ 	.byte	0x05
	.zero		1


	//   ....[106]....
        /*0788*/ 	.word	0x000037d0
        /*078c*/ 	.word	0x000000ff
        /*0790*/ 	.word	0x00000000
        /*0794*/ 	.short	0x010a
        /*0796*/ 	.byte	0x05
	.zero		1


	//   ....[107]....
        /*0798*/ 	.word	0x00003860
        /*079c*/ 	.word	0x000000ff
        /*07a0*/ 	.word	0x00000000
        /*07a4*/ 	.short	0x010a
        /*07a6*/ 	.byte	0x05
	.zero		1


	//   ....[108]....
        /*07a8*/ 	.word	0x000038f0
        /*07ac*/ 	.word	0x000000ff
        /*07b0*/ 	.word	0x00000000
        /*07b4*/ 	.short	0x010a
        /*07b6*/ 	.byte	0x05
	.zero		1


	//   ....[109]....
        /*07b8*/ 	.word	0x00003980
        /*07bc*/ 	.word	0x000000ff
        /*07c0*/ 	.word	0x00000000
        /*07c4*/ 	.short	0x010a
        /*07c6*/ 	.byte	0x05
	.zero		1


	//   ....[110]....
        /*07c8*/ 	.word	0x00003a10
        /*07cc*/ 	.word	0x000000ff
        /*07d0*/ 	.word	0x00000000
        /*07d4*/ 	.short	0x010a
        /*07d6*/ 	.byte	0x05
	.zero		1


	//   ....[111]....
        /*07d8*/ 	.word	0x00003ab0
        /*07dc*/ 	.word	0x00000000
        /*07e0*/ 	.word	0x00000000
        /*07e4*/ 	.short	0x010a
        /*07e6*/ 	.byte	0xff
	.zero		1


	//   ....[112]....
        /*07e8*/ 	.word	0x00003bd0
        /*07ec*/ 	.word	0x00000002
        /*07f0*/ 	.word	0x00000230
        /*07f4*/ 	.short	0x010a
        /*07f6*/ 	.byte	0xff
	.zero		1


	//   ....[113]....
        /*07f8*/ 	.word	0x00003c40
        /*07fc*/ 	.word	0x00000002
        /*0800*/ 	.word	0x00000000
        /*0804*/ 	.short	0x0101
        /*0806*/ 	.byte	0xff
	.zero		1


	//   ....[114]....
        /*0808*/ 	.word	0x00003c60
        /*080c*/ 	.word	0x000000ff
        /*0810*/ 	.word	0x000001e0
        /*0814*/ 	.short	0x010a
        /*0816*/ 	.byte	0x04
	.zero		1


	//   ....[115]....
        /*0818*/ 	.word	0x00003d80
        /*081c*/ 	.word	0x00000002
        /*0820*/ 	.word	0x000001d0
        /*0824*/ 	.short	0x010a
        /*0826*/ 	.byte	0xff
	.zero		1


	//   ....[116]....
        /*0828*/ 	.word	0x00003e80
        /*082c*/ 	.word	0x00000002
        /*0830*/ 	.word	0x00000000
        /*0834*/ 	.short	0x0101
        /*0836*/ 	.byte	0xff
	.zero		1


	//   ....[117]....
        /*0838*/ 	.word	0x00003f10
        /*083c*/ 	.word	0x000000ff
        /*0840*/ 	.word	0x000001e0
        /*0844*/ 	.short	0x0106
        /*0846*/ 	.byte	0x04
	.zero		1


	//   ....[118]....
        /*0848*/ 	.word	0x00003f30
        /*084c*/ 	.word	0x000000ff
        /*0850*/ 	.word	0x000001e0
        /*0854*/ 	.short	0x010a
        /*0856*/ 	.byte	0x04
	.zero		1


	//   ....[119]....
        /*0858*/ 	.word	0x00003fc0
        /*085c*/ 	.word	0x000000ff
        /*0860*/ 	.word	0x000001e0
        /*0864*/ 	.short	0x0106
        /*0866*/ 	.byte	0x07
	.zero		1


	//   ....[120]....
        /*0868*/ 	.word	0x00004000
        /*086c*/ 	.word	0x00000000
        /*0870*/ 	.word	0x000001e0
        /*0874*/ 	.short	0x010a
        /*0876*/ 	.byte	0xff
	.zero		1


	//   ....[121]....
        /*0878*/ 	.word	0x00004510
        /*087c*/ 	.word	0x00000000
        /*0880*/ 	.word	0x000001d0
        /*0884*/ 	.short	0x010a
        /*0886*/ 	.byte	0xff
	.zero		1


	//   ....[122]....
        /*0888*/ 	.word	0x00004610
        /*088c*/ 	.word	0x00000003
        /*0890*/ 	.word	0x00000000
        /*0894*/ 	.short	0x0101
        /*0896*/ 	.byte	0xff
	.zero		1


	//   ....[123]....
        /*0898*/ 	.word	0x00004620
        /*089c*/ 	.word	0x000000ff
        /*08a0*/ 	.word	0x00000000
        /*08a4*/ 	.short	0x010a
        /*08a6*/ 	.byte	0x04
	.zero		1


	//   ....[124]....
        /*08a8*/ 	.word	0x000046a0
        /*08ac*/ 	.word	0x000000ff
        /*08b0*/ 	.word	0x00000210
        /*08b4*/ 	.short	0x010a
        /*08b6*/ 	.byte	0x17
	.zero		1


	//   ....[125]....
        /*08b8*/ 	.word	0x00004780
        /*08bc*/ 	.word	0x000000ff
        /*08c0*/ 	.word	0x00000000
        /*08c4*/ 	.short	0x010a
        /*08c6*/ 	.byte	0x05
	.zero		1


	//   ....[126]....
        /*08c8*/ 	.word	0x000048c0
        /*08cc*/ 	.word	0x000000ff
        /*08d0*/ 	.word	0x00000000
        /*08d4*/ 	.short	0x010a
        /*08d6*/ 	.byte	0x04
	.zero		1


	//   ....[127]....
        /*08d8*/ 	.word	0x00004ab0
        /*08dc*/ 	.word	0x000000ff
        /*08e0*/ 	.word	0x00000000
        /*08e4*/ 	.short	0x010a
        /*08e6*/ 	.byte	0x04
	.zero		1


	//   ....[128]....
        /*08e8*/ 	.word	0x00004b40
        /*08ec*/ 	.word	0x000000ff
        /*08f0*/ 	.word	0x00000000
        /*08f4*/ 	.short	0x010a
        /*08f6*/ 	.byte	0x05
	.zero		1


	//   ....[129]....
        /*08f8*/ 	.word	0x00004bd0
        /*08fc*/ 	.word	0x000000ff
        /*0900*/ 	.word	0x00000000
        /*0904*/ 	.short	0x010a
        /*0906*/ 	.byte	0x05
	.zero		1


	//   ....[130]....
        /*0908*/ 	.word	0x00004c60
        /*090c*/ 	.word	0x000000ff
        /*0910*/ 	.word	0x00000000
        /*0914*/ 	.short	0x010a
        /*0916*/ 	.byte	0x04
	.zero		1


	//   ....[131]....
        /*0918*/ 	.word	0x00005100
        /*091c*/ 	.word	0x00000007
        /*0920*/ 	.word	0x000001d0
        /*0924*/ 	.short	0x010a
        /*0926*/ 	.byte	0xff
	.zero		1


	//   ....[132]....
        /*0928*/ 	.word	0x00005270
        /*092c*/ 	.word	0x00000000
        /*0930*/ 	.word	0x00000000
        /*0934*/ 	.short	0x0101
        /*0936*/ 	.byte	0xff
	.zero		1


	//   ....[133]....
        /*0938*/ 	.word	0x000056e0
        /*093c*/ 	.word	0x000000ff
        /*0940*/ 	.word	0x000001c8
        /*0944*/ 	.short	0x010a
        /*0946*/ 	.byte	0x11
	.zero		1


	//   ....[134]....
        /*0948*/ 	.word	0x00005860
        /*094c*/ 	.word	0x000000ff
        /*0950*/ 	.word	0x000001b8
        /*0954*/ 	.short	0x010a
        /*0956*/ 	.byte	0x11
	.zero		1


	//   ....[135]....
        /*0958*/ 	.word	0x00005a70
        /*095c*/ 	.word	0x000000ff
        /*0960*/ 	.word	0x000001b0
        /*0964*/ 	.short	0x010b
        /*0966*/ 	.byte	0x11
	.zero		1


	//   ....[136]....
        /*0968*/ 	.word	0x00005a80
        /*096c*/ 	.word	0x000000ff
        /*0970*/ 	.word	0x00000000
        /*0974*/ 	.short	0x0101
        /*0976*/ 	.byte	0x30
	.zero		1


	//   ....[137]....
        /*0978*/ 	.word	0x00005ac0
        /*097c*/ 	.word	0x00000000
        /*0980*/ 	.word	0x000001b8
        /*0984*/ 	.short	0x010a
        /*0986*/ 	.byte	0xff
	.zero		1


	//   ....[138]....
        /*0988*/ 	.word	0x00005e00
        /*098c*/ 	.word	0x00000003
        /*0990*/ 	.word	0x000001d0
        /*0994*/ 	.short	0x010a
        /*0996*/ 	.byte	0xff
	.zero		1


	//   ....[139]....
        /*0998*/ 	.word	0x00005f80
        /*099c*/ 	.word	0x00000000
        /*09a0*/ 	.word	0x00000000
        /*09a4*/ 	.short	0x0101
        /*09a6*/ 	.byte	0xff
	.zero		1


	//   ....[140]....
        /*09a8*/ 	.word	0x000069e0
        /*09ac*/ 	.word	0x000000ff
        /*09b0*/ 	.word	0x000001b0
        /*09b4*/ 	.short	0x010a
        /*09b6*/ 	.byte	0x2c
	.zero		1


	//   ....[141]....
        /*09b8*/ 	.word	0x000069f0
        /*09bc*/ 	.word	0x00000016
        /*09c0*/ 	.word	0x000001f0
        /*09c4*/ 	.short	0x010a
        /*09c6*/ 	.byte	0xff
	.zero		1


	//   ....[142]....
        /*09c8*/ 	.word	0x00006ba0
        /*09cc*/ 	.word	0x000000ff
        /*09d0*/ 	.word	0x000001b0
        /*09d4*/ 	.short	0x010a
        /*09d6*/ 	.byte	0x2c
	.zero		1


	//   ....[143]....
        /*09d8*/ 	.word	0x00006c80
        /*09dc*/ 	.word	0x000000ff
        /*09e0*/ 	.word	0x00000000
        /*09e4*/ 	.short	0x0101
        /*09e6*/ 	.byte	0x04
	.zero		1


	//   ....[144]....
        /*09e8*/ 	.word	0x00006ce0
        /*09ec*/ 	.word	0x00000016
        /*09f0*/ 	.word	0x000001f0
        /*09f4*/ 	.short	0x010a
        /*09f6*/ 	.byte	0xff
	.zero		1


	//   ....[145]....
        /*09f8*/ 	.word	0x00007050
        /*09fc*/ 	.word	0x000000ff
        /*0a00*/ 	.word	0x00000000
        /*0a04*/ 	.short	0x0101
        /*0a06*/ 	.byte	0x04
	.zero		1


	//   ....[146]....
        /*0a08*/ 	.word	0x00007930
        /*0a0c*/ 	.word	0x00000000
        /*0a10*/ 	.word	0x00000240
        /*0a14*/ 	.short	0x010a
        /*0a16*/ 	.byte	0xff
	.zero		1


	//   ....[147]....
        /*0a18*/ 	.word	0x00007990
        /*0a1c*/ 	.word	0x00000000
        /*0a20*/ 	.word	0x000000d8
        /*0a24*/ 	.short	0x010a
        /*0a26*/ 	.byte	0xff
	.zero		1


	//   ....[148]....
        /*0a28*/ 	.word	0x000079f0
        /*0a2c*/ 	.word	0x00000000
        /*0a30*/ 	.word	0x000000d8
        /*0a34*/ 	.short	0x010a
        /*0a36*/ 	.byte	0xff
	.zero		1


	//   ....[149]....
        /*0a38*/ 	.word	0x00007a40
        /*0a3c*/ 	.word	0x00000003
        /*0a40*/ 	.word	0x000001d0
        /*0a44*/ 	.short	0x010a
        /*0a46*/ 	.byte	0xff
	.zero		1


	//   ....[150]....
        /*0a48*/ 	.word	0x00007aa0
        /*0a4c*/ 	.word	0x00000000
        /*0a50*/ 	.word	0x00000000
        /*0a54*/ 	.short	0x010a
        /*0a56*/ 	.byte	0xff
	.zero		1


	//   ....[151]....
        /*0a58*/ 	.word	0x00007b00
        /*0a5c*/ 	.word	0x00000000
        /*0a60*/ 	.word	0x00000000
        /*0a64*/ 	.short	0x010a
        /*0a66*/ 	.byte	0xff
	.zero		1


	//   ....[152]....
        /*0a68*/ 	.word	0x00007b60
        /*0a6c*/ 	.word	0x00000000
        /*0a70*/ 	.word	0x00000000
        /*0a74*/ 	.short	0x010a
        /*0a76*/ 	.byte	0xff
	.zero		1


	//   ....[153]....
        /*0a78*/ 	.word	0x00007bc0
        /*0a7c*/ 	.word	0x00000000
        /*0a80*/ 	.word	0x00000000
        /*0a84*/ 	.short	0x010a
        /*0a86*/ 	.byte	0xff
	.zero		1


	//   ....[154]....
        /*0a88*/ 	.word	0x00007c20
        /*0a8c*/ 	.word	0x00000000
        /*0a90*/ 	.word	0x00000000
        /*0a94*/ 	.short	0x010a
        /*0a96*/ 	.byte	0xff
	.zero		1


	//   ....[155]....
        /*0a98*/ 	.word	0x00007c80
        /*0a9c*/ 	.word	0x00000000
        /*0aa0*/ 	.word	0x00000000
        /*0aa4*/ 	.short	0x010a
        /*0aa6*/ 	.byte	0xff
	.zero		1


	//   ....[156]....
        /*0aa8*/ 	.word	0x00007ce0
        /*0aac*/ 	.word	0x00000000
        /*0ab0*/ 	.word	0x00000000
        /*0ab4*/ 	.short	0x010a
        /*0ab6*/ 	.byte	0xff
	.zero		1


	//   ....[157]....
        /*0ab8*/ 	.word	0x00007d40
        /*0abc*/ 	.word	0x00000000
        /*0ac0*/ 	.word	0x00000000
        /*0ac4*/ 	.short	0x010a
        /*0ac6*/ 	.byte	0xff
	.zero		1


	//   ....[158]....
        /*0ac8*/ 	.word	0x00007da0
        /*0acc*/ 	.word	0x00000000
        /*0ad0*/ 	.word	0x00000000
        /*0ad4*/ 	.short	0x010a
        /*0ad6*/ 	.byte	0xff
	.zero		1


	//   ....[159]....
        /*0ad8*/ 	.word	0x00007e00
        /*0adc*/ 	.word	0x00000000
        /*0ae0*/ 	.word	0x00000000
        /*0ae4*/ 	.short	0x010a
        /*0ae6*/ 	.byte	0xff
	.zero		1


	//   ....[160]....
        /*0ae8*/ 	.word	0x00007e60
        /*0aec*/ 	.word	0x00000000
        /*0af0*/ 	.word	0x00000000
        /*0af4*/ 	.short	0x010a
        /*0af6*/ 	.byte	0xff
	.zero		1


	//   ....[161]....
        /*0af8*/ 	.word	0x00007ec0
        /*0afc*/ 	.word	0x00000000
        /*0b00*/ 	.word	0x00000000
        /*0b04*/ 	.short	0x010a
        /*0b06*/ 	.byte	0xff
	.zero		1


	//   ....[162]....
        /*0b08*/ 	.word	0x00007f20
        /*0b0c*/ 	.word	0x00000000
        /*0b10*/ 	.word	0x00000000
        /*0b14*/ 	.short	0x010a
        /*0b16*/ 	.byte	0xff
	.zero		1


	//   ....[163]....
        /*0b18*/ 	.word	0x00007f80
        /*0b1c*/ 	.word	0x00000000
        /*0b20*/ 	.word	0x00000000
        /*0b24*/ 	.short	0x010a
        /*0b26*/ 	.byte	0xff
	.zero		1


	//   ....[164]....
        /*0b28*/ 	.word	0x00007fe0
        /*0b2c*/ 	.word	0x00000000
        /*0b30*/ 	.word	0x00000000
        /*0b34*/ 	.short	0x010a
        /*0b36*/ 	.byte	0xff
	.zero		1


	//   ....[165]....
        /*0b38*/ 	.word	0x00008040
        /*0b3c*/ 	.word	0x00000000
        /*0b40*/ 	.word	0x00000000
        /*0b44*/ 	.short	0x010a
        /*0b46*/ 	.byte	0xff
	.zero		1


	//   ....[166]....
        /*0b48*/ 	.word	0x000080a0
        /*0b4c*/ 	.word	0x00000000
        /*0b50*/ 	.word	0x00000000
        /*0b54*/ 	.short	0x010a
        /*0b56*/ 	.byte	0xff
	.zero		1


	//   ....[167]....
        /*0b58*/ 	.word	0x00008100
        /*0b5c*/ 	.word	0x00000000
        /*0b60*/ 	.word	0x00000000
        /*0b64*/ 	.short	0x010a
        /*0b66*/ 	.byte	0xff
	.zero		1


	//   ....[168]....
        /*0b68*/ 	.word	0x00008160
        /*0b6c*/ 	.word	0x00000000
        /*0b70*/ 	.word	0x00000000
        /*0b74*/ 	.short	0x010a
        /*0b76*/ 	.byte	0xff
	.zero		1


	//   ....[169]....
        /*0b78*/ 	.word	0x000081c0
        /*0b7c*/ 	.word	0x00000000
        /*0b80*/ 	.word	0x00000000
        /*0b84*/ 	.short	0x010a
        /*0b86*/ 	.byte	0xff
	.zero		1


	//   ....[170]....
        /*0b88*/ 	.word	0x00008220
        /*0b8c*/ 	.word	0x00000000
        /*0b90*/ 	.word	0x00000000
        /*0b94*/ 	.short	0x010a
        /*0b96*/ 	.byte	0xff
	.zero		1


	//   ....[171]....
        /*0b98*/ 	.word	0x00008280
        /*0b9c*/ 	.word	0x00000000
        /*0ba0*/ 	.word	0x00000000
        /*0ba4*/ 	.short	0x010a
        /*0ba6*/ 	.byte	0xff
	.zero		1


	//   ....[172]....
        /*0ba8*/ 	.word	0x000082e0
        /*0bac*/ 	.word	0x00000000
        /*0bb0*/ 	.word	0x00000000
        /*0bb4*/ 	.short	0x010a
        /*0bb6*/ 	.byte	0xff
	.zero		1


	//   ....[173]....
        /*0bb8*/ 	.word	0x00008340
        /*0bbc*/ 	.word	0x00000000
        /*0bc0*/ 	.word	0x00000000
        /*0bc4*/ 	.short	0x010a
        /*0bc6*/ 	.byte	0xff
	.zero		1


	//   ....[174]....
        /*0bc8*/ 	.word	0x000083a0
        /*0bcc*/ 	.word	0x00000000
        /*0bd0*/ 	.word	0x00000000
        /*0bd4*/ 	.short	0x010a
        /*0bd6*/ 	.byte	0xff
	.zero		1


	//   ....[175]....
        /*0bd8*/ 	.word	0x00008400
        /*0bdc*/ 	.word	0x00000000
        /*0be0*/ 	.word	0x00000000
        /*0be4*/ 	.short	0x010a
        /*0be6*/ 	.byte	0xff
	.zero		1


	//   ....[176]....
        /*0be8*/ 	.word	0x00008450
        /*0bec*/ 	.word	0x00000002
        /*0bf0*/ 	.word	0x00000230
        /*0bf4*/ 	.short	0x010a
        /*0bf6*/ 	.byte	0xff
	.zero		1


	//   ....[177]....
        /*0bf8*/ 	.word	0x000084b0
        /*0bfc*/ 	.word	0x00000002
        /*0c00*/ 	.word	0x000001e0
        /*0c04*/ 	.short	0x010a
        /*0c06*/ 	.byte	0xff
	.zero		1


	//   ....[178]....
        /*0c08*/ 	.word	0x00008500
        /*0c0c*/ 	.word	0x00000002
        /*0c10*/ 	.word	0x000001d0
        /*0c14*/ 	.short	0x010a
        /*0c16*/ 	.byte	0xff
	.zero		1


	//   ....[179]....
        /*0c18*/ 	.word	0x00008560
        /*0c1c*/ 	.word	0x00000000
        /*0c20*/ 	.word	0x000001e0
        /*0c24*/ 	.short	0x010a
        /*0c26*/ 	.byte	0xff
	.zero		1


	//   ....[180]....
        /*0c28*/ 	.word	0x000085b0
        /*0c2c*/ 	.word	0x00000000
        /*0c30*/ 	.word	0x000001d0
        /*0c34*/ 	.short	0x010a
        /*0c36*/ 	.byte	0xff
	.zero		1


	//   ....[181]....
        /*0c38*/ 	.word	0x00008610
        /*0c3c*/ 	.word	0x00000002
        /*0c40*/ 	.word	0x00000210
        /*0c44*/ 	.short	0x010a
        /*0c46*/ 	.byte	0xff
	.zero		1


	//   ....[182]....
        /*0c48*/ 	.word	0x00008670
        /*0c4c*/ 	.word	0x00000000
        /*0c50*/ 	.word	0x00000000
        /*0c54*/ 	.short	0x010a
        /*0c56*/ 	.byte	0xff
	.zero		1


	//   ....[183]....
        /*0c58*/ 	.word	0x000086d0
        /*0c5c*/ 	.word	0x00000000
        /*0c60*/ 	.word	0x00000000
        /*0c64*/ 	.short	0x010a
        /*0c66*/ 	.byte	0xff
	.zero		1


	//   ....[184]....
        /*0c68*/ 	.word	0x00008730
        /*0c6c*/ 	.word	0x00000000
        /*0c70*/ 	.word	0x00000000
        /*0c74*/ 	.short	0x010a
        /*0c76*/ 	.byte	0xff
	.zero		1


	//   ....[185]....
        /*0c78*/ 	.word	0x00008790
        /*0c7c*/ 	.word	0x00000000
        /*0c80*/ 	.word	0x00000000
        /*0c84*/ 	.short	0x010a
        /*0c86*/ 	.byte	0xff
	.zero		1


	//   ....[186]....
        /*0c88*/ 	.word	0x000087f0
        /*0c8c*/ 	.word	0x00000000
        /*0c90*/ 	.word	0x00000000
        /*0c94*/ 	.short	0x010a
        /*0c96*/ 	.byte	0xff
	.zero		1


	//   ....[187]....
        /*0c98*/ 	.word	0x00008840
        /*0c9c*/ 	.word	0x00000007
        /*0ca0*/ 	.word	0x000001d0
        /*0ca4*/ 	.short	0x010a
        /*0ca6*/ 	.byte	0xff
	.zero		1


	//   ....[188]....
        /*0ca8*/ 	.word	0x000088a0
        /*0cac*/ 	.word	0x00000000
        /*0cb0*/ 	.word	0x000001c8
        /*0cb4*/ 	.short	0x010a
        /*0cb6*/ 	.byte	0xff
	.zero		1


	//   ....[189]....
        /*0cb8*/ 	.word	0x00008900
        /*0cbc*/ 	.word	0x00000000
        /*0cc0*/ 	.word	0x000001b8
        /*0cc4*/ 	.short	0x010a
        /*0cc6*/ 	.byte	0xff
	.zero		1


	//   ....[190]....
        /*0cc8*/ 	.word	0x00008950
        /*0ccc*/ 	.word	0x00000003
        /*0cd0*/ 	.word	0x000001d0
        /*0cd4*/ 	.short	0x010a
        /*0cd6*/ 	.byte	0xff
	.zero		1


	//   ....[191]....
        /*0cd8*/ 	.word	0x000089b0
        /*0cdc*/ 	.word	0x00000000
        /*0ce0*/ 	.word	0x000001b0
        /*0ce4*/ 	.short	0x010a
        /*0ce6*/ 	.byte	0xff
	.zero		1


	//   ....[192]....
        /*0ce8*/ 	.word	0x00008a00
        /*0cec*/ 	.word	0x00000016
        /*0cf0*/ 	.word	0x000001f0
        /*0cf4*/ 	.short	0x010a
        /*0cf6*/ 	.byte	0xff
	.zero		1


	//----- nvinfo : EIATTR_NUM_MBARRIERS
	.align		4
.L_47:
        /*0cf8*/ 	.byte	0x03, 0x38
        /*0cfa*/ 	.short	0x004a


	//----- nvinfo : EIATTR_EXIT_INSTR_OFFSETS
	.align		4
        /*0cfc*/ 	.byte	0x04, 0x1c
        /*0cfe*/ 	.short	(.L_49 - .L_48)


	//   ....[0]....
.L_48:
        /*0d00*/ 	.word	0x00003ae0


	//   ....[1]....
        /*0d04*/ 	.word	0x00003fd0


	//   ....[2]....
        /*0d08*/ 	.word	0x00004030


	//   ....[3]....
        /*0d0c*/ 	.word	0x00004ec0


	//   ....[4]....
        /*0d10*/ 	.word	0x00005af0


	//   ....[5]....
        /*0d14*/ 	.word	0x00005b30


	//   ....[6]....
        /*0d18*/ 	.word	0x00007920


	//----- nvinfo : EIATTR_MAX_THREADS
	.align		4
.L_49:
        /*0d1c*/ 	.byte	0x04, 0x05
        /*0d1e*/ 	.short	(.L_51 - .L_50)
.L_50:
        /*0d20*/ 	.word	0x00000100
        /*0d24*/ 	.word	0x00000001
        /*0d28*/ 	.word	0x00000001


	//----- nvinfo : EIATTR_CRS_STACK_SIZE
	.align		4
.L_51:
        /*0d2c*/ 	.byte	0x04, 0x1e
        /*0d2e*/ 	.short	(.L_53 - .L_52)
.L_52:
        /*0d30*/ 	.word	0x00000000


	//----- nvinfo : EIATTR_CBANK_PARAM_SIZE
	.align		4
.L_53:
        /*0d34*/ 	.byte	0x03, 0x19
        /*0d36*/ 	.short	0x0800


	//----- nvinfo : EIATTR_PARAM_CBANK
	.align		4
        /*0d38*/ 	.byte	0x04, 0x0a
        /*0d3a*/ 	.short	(.L_55 - .L_54)
	.align		4
.L_54:
        /*0d3c*/ 	.word	index@(.nv.constant0._ZN7cutlass13device_kernelINS_4gemm6kernel13GemmUniversalIN4cute5tupleIJiiiiEEENS1_10collective13CollectiveMmaINS1_35MainloopSm100TmaUmmaWarpSpecializedILi27ELi2ELi4ENS5_IJNS4_1CILi4EEENSA_ILi2EEENSA_ILi1EEEEEEEENS5_IJNSA_ILi64EEESG_SG_EEENS_12float_e5m2_tENS5_IJlSD_lEEESI_SJ_NS4_8TiledMMAINS4_8MMA_AtomIJNS4_10MMA_TraitsINS4_19SM100_MMA_F8F6F4_SSEJSI_SI_fSG_SG_NS4_17integral_constantINS4_4UMMA5MajorELSQ_0EEESR_NSO_INSP_7ScaleInELSS_0EEEST_EEEEEENS4_6LayoutINS5_IJSD_SD_SD_EEENS5_IJNSA_ILi0EEESY_SY_EEEEENS5_IJNS4_10UnderscoreES11_S11_EEEEENS4_23SM90_TMA_LOAD_MULTICASTENS4_14ComposedLayoutINS4_7SwizzleILi2ELi4ELi3EEENS4_18smem_ptr_flag_bitsILi8EEENSW_INS5_IJNSA_ILi8EEESG_EEENS5_IJSG_SD_EEEEEEEvNS4_8identityES14_S1E_vS1F_EENS_8epilogue10collective18CollectiveEpilogueINS1H_23Sm100TmaWarpSpecializedILi1ELi1ELi32ELb0ELb0EEEJSH_NS5_IJNSW_ISG_SD_EES1M_EEESI_SJ_SI_SJ_NS1H_6fusion15FusionCallbacksIS1L_NS1O_17LinearCombinationISI_fSI_fLNS_15FloatRoundStyleE2EEESH_S1N_JEEENS4_5SM1004TMEM4LOAD26SM100_TMEM_LOAD_16dp32b32xENS4_13SM90_TMA_LOADES1E_NS4_39AutoVectorizingCopyWithAssumedAlignmentILi128EEENS4_14SM90_TMA_STOREES1E_S20_S20_EEEvvEEEEvNT_6ParamsE)
        /*0d40*/ 	.short	0x0380
        /*0d42*/ 	.short	0x0800


	//----- nvinfo : EIATTR_SW_WAR
	.align		4
.L_55:
        /*0d44*/ 	.byte	0x04, 0x36
        /*0d46*/ 	.short	(.L_57 - .L_56)
.L_56:
        /*0d48*/ 	.word	0x00000008
.L_57:


//--------------------- .nv.callgraph             --------------------------
	.section	.nv.callgraph,"",@"SHT_CUDA_CALLGRAPH"
	.align	4
	.sectionentsize	8
	.align		4
        /*0000*/ 	.word	0x00000000
	.align		4
        /*0004*/ 	.word	0xffffffff
	.align		4
        /*0008*/ 	.word	index@(_ZN7cutlass13device_kernelINS_4gemm6kernel13GemmUniversalIN4cute5tupleIJiiiiEEENS1_10collective13CollectiveMmaINS1_35MainloopSm100TmaUmmaWarpSpecializedILi27ELi2ELi4ENS5_IJNS4_1CILi4EEENSA_ILi2EEENSA_ILi1EEEEEEEENS5_IJNSA_ILi64EEESG_SG_EEENS_12float_e5m2_tENS5_IJlSD_lEEESI_SJ_NS4_8TiledMMAINS4_8MMA_AtomIJNS4_10MMA_TraitsINS4_19SM100_MMA_F8F6F4_SSEJSI_SI_fSG_SG_NS4_17integral_constantINS4_4UMMA5MajorELSQ_0EEESR_NSO_INSP_7ScaleInELSS_0EEEST_EEEEEENS4_6LayoutINS5_IJSD_SD_SD_EEENS5_IJNSA_ILi0EEESY_SY_EEEEENS5_IJNS4_10UnderscoreES11_S11_EEEEENS4_23SM90_TMA_LOAD_MULTICASTENS4_14ComposedLayoutINS4_7SwizzleILi2ELi4ELi3EEENS4_18smem_ptr_flag_bitsILi8EEENSW_INS5_IJNSA_ILi8EEESG_EEENS5_IJSG_SD_EEEEEEEvNS4_8identityES14_S1E_vS1F_EENS_8epilogue10collective18CollectiveEpilogueINS1H_23Sm100TmaWarpSpecializedILi1ELi1ELi32ELb0ELb0EEEJSH_NS5_IJNSW_ISG_SD_EES1M_EEESI_SJ_SI_SJ_NS1H_6fusion15FusionCallbacksIS1L_NS1O_17LinearCombinationISI_fSI_fLNS_15FloatRoundStyleE2EEESH_S1N_JEEENS4_5SM1004TMEM4LOAD26SM100_TMEM_LOAD_16dp32b32xENS4_13SM90_TMA_LOADES1E_NS4_39AutoVectorizingCopyWithAssumedAlignmentILi128EEENS4_14SM90_TMA_STOREES1E_S20_S20_EEEvvEEEEvNT_6ParamsE)
	.align		4
        /*000c*/ 	.word	index@(__assertfail)
	.align		4
        /*0010*/ 	.word	0x00000000
	.align		4
        /*0014*/ 	.word	0xfffffffe
	.align		4
        /*0018*/ 	.word	0x00000000
	.align		4
        /*001c*/ 	.word	0xfffffffd
	.align		4
        /*0020*/ 	.word	0x00000000
	.align		4
        /*0024*/ 	.word	0xfffffffc


//--------------------- .nv.constant4             --------------------------
	.section	.nv.constant4,"a",@progbits
	.align	8
	.align		8
.nv.constant4:
        /*0000*/ 	.dword	__assertfail
	.align		8
        /*0008*/ 	.dword	__unnamed_1
	.align		8
        /*0010*/ 	.dword	__unnamed_2
	.align		8
        /*0018*/ 	.dword	_ZN40_INTERNAL_6c8530fa_4_k_cu_22194523_212564cuda3std3__45__cpo5beginE
	.align		8
        /*0020*/ 	.dword	_ZN40_INTERNAL_6c8530fa_4_k_cu_22194523_212564cuda3std3__45__cpo3endE
	.align		8
        /*0028*/ 	.dword	_ZN40_INTERNAL_6c8530fa_4_k_cu_22194523_212564cuda3std3__45__cpo6cbeginE
	.align		8
        /*0030*/ 	.dword	_ZN40_INTERNAL_6c8530fa_4_k_cu_22194523_212564cuda3std3__45__cpo4cendE
	.align		8
        /*0038*/ 	.dword	_ZN40_INTERNAL_6c8530fa_4_k_cu_22194523_212564cuda3std3__442_GLOBAL__N__6c8530fa_4_k_cu_22194523_212566ignoreE
	.align		8
        /*0040*/ 	.dword	_ZN40_INTERNAL_6c8530fa_4_k_cu_22194523_212564cuda3std3__419piecewise_constructE
	.align		8
        /*0048*/ 	.dword	_ZN40_INTERNAL_6c8530fa_4_k_cu_22194523_212564cuda3std3__48in_placeE
	.align		8
        /*0050*/ 	.dword	_ZN40_INTERNAL_6c8530fa_4_k_cu_22194523_212564cuda3std6ranges3__45__cpo4swapE
	.align		8
        /*0058*/ 	.dword	_ZN40_INTERNAL_6c8530fa_4_k_cu_22194523_212564cuda3std6ranges3__45__cpo9iter_moveE
	.align		8
        /*0060*/ 	.dword	_ZN40_INTERNAL_6c8530fa_4_k_cu_22194523_212564cute7productE
	.align		8
        /*0068*/ 	.dword	_ZN40_INTERNAL_6c8530fa_4_k_cu_22194523_212564cute1_E
	.align		8
        /*0070*/ 	.dword	$str$25
	.align		8
        /*0078*/ 	.dword	$str$26
	.align		8
        /*0080*/ 	.dword	$str$27
	.align		8
        /*0088*/ 	.dword	$str$28


//--------------------- .text._ZN7cutlass13device_kernelINS_4gemm6kernel13GemmUniversalIN4cute5tupleIJiiiiEEENS1_10collective13CollectiveMmaINS1_35MainloopSm100TmaUmmaWarpSpecializedILi27ELi2ELi4ENS5_IJNS4_1CILi4EEENSA_ILi2EEENSA_ILi1EEEEEEEENS5_IJNSA_ILi64EEESG_SG_EEENS_12float_e5m2_tENS5_IJlSD_lEEESI_SJ_NS4_8TiledMMAINS4_8MMA_AtomIJNS4_10MMA_TraitsINS4_19SM100_MMA_F8F6F4_SSEJSI_SI_fSG_SG_NS4_17integral_constantINS4_4UMMA5MajorELSQ_0EEESR_NSO_INSP_7ScaleInELSS_0EEEST_EEEEEENS4_6LayoutINS5_IJSD_SD_SD_EEENS5_IJNSA_ILi0EEESY_SY_EEEEENS5_IJNS4_10UnderscoreES11_S11_EEEEENS4_23SM90_TMA_LOAD_MULTICASTENS4_14ComposedLayoutINS4_7SwizzleILi2ELi4ELi3EEENS4_18smem_ptr_flag_bitsILi8EEENSW_INS5_IJNSA_ILi8EEESG_EEENS5_IJSG_SD_EEEEEEEvNS4_8identityES14_S1E_vS1F_EENS_8epilogue10collective18CollectiveEpilogueINS1H_23Sm100TmaWarpSpecializedILi1ELi1ELi32ELb0ELb0EEEJSH_NS5_IJNSW_ISG_SD_EES1M_EEESI_SJ_SI_SJ_NS1H_6fusion15FusionCallbacksIS1L_NS1O_17LinearCombinationISI_fSI_fLNS_15FloatRoundStyleE2EEESH_S1N_JEEENS4_5SM1004TMEM4LOAD26SM100_TMEM_LOAD_16dp32b32xENS4_13SM90_TMA_LOADES1E_NS4_39AutoVectorizingCopyWithAssumedAlignmentILi128EEENS4_14SM90_TMA_STOREES1E_S20_S20_EEEvvEEEEvNT_6ParamsE --------------------------
	.section	.text._ZN7cutlass13device_kernelINS_4gemm6kernel13GemmUniversalIN4cute5tupleIJiiiiEEENS1_10collective13CollectiveMmaINS1_35MainloopSm100TmaUmmaWarpSpecializedILi27ELi2ELi4ENS5_IJNS4_1CILi4EEENSA_ILi2EEENSA_ILi1EEEEEEEENS5_IJNSA_ILi64EEESG_SG_EEENS_12float_e5m2_tENS5_IJlSD_lEEESI_SJ_NS4_8TiledMMAINS4_8MMA_AtomIJNS4_10MMA_TraitsINS4_19SM100_MMA_F8F6F4_SSEJSI_SI_fSG_SG_NS4_17integral_constantINS4_4UMMA5MajorELSQ_0EEESR_NSO_INSP_7ScaleInELSS_0EEEST_EEEEEENS4_6LayoutINS5_IJSD_SD_SD_EEENS5_IJNSA_ILi0EEESY_SY_EEEEENS5_IJNS4_10UnderscoreES11_S11_EEEEENS4_23SM90_TMA_LOAD_MULTICASTENS4_14ComposedLayoutINS4_7SwizzleILi2ELi4ELi3EEENS4_18smem_ptr_flag_bitsILi8EEENSW_INS5_IJNSA_ILi8EEESG_EEENS5_IJSG_SD_EEEEEEEvNS4_8identityES14_S1E_vS1F_EENS_8epilogue10collective18CollectiveEpilogueINS1H_23Sm100TmaWarpSpecializedILi1ELi1ELi32ELb0ELb0EEEJSH_NS5_IJNSW_ISG_SD_EES1M_EEESI_SJ_SI_SJ_NS1H_6fusion15FusionCallbacksIS1L_NS1O_17LinearCombinationISI_fSI_fLNS_15FloatRoundStyleE2EEESH_S1N_JEEENS4_5SM1004TMEM4LOAD26SM100_TMEM_LOAD_16dp32b32xENS4_13SM90_TMA_LOADES1E_NS4_39AutoVectorizingCopyWithAssumedAlignmentILi128EEENS4_14SM90_TMA_STOREES1E_S20_S20_EEEvvEEEEvNT_6ParamsE,"ax",@progbits
	.align	128
.text._ZN7cutlass13device_kernelINS_4gemm6kernel13GemmUniversalIN4cute5tupleIJiiiiEEENS1_10collective13CollectiveMmaINS1_35MainloopSm100TmaUmmaWarpSpecializedILi27ELi2ELi4ENS5_IJNS4_1CILi4EEENSA_ILi2EEENSA_ILi1EEEEEEEENS5_IJNSA_ILi64EEESG_SG_EEENS_12float_e5m2_tENS5_IJlSD_lEEESI_SJ_NS4_8TiledMMAINS4_8MMA_AtomIJNS4_10MMA_TraitsINS4_19SM100_MMA_F8F6F4_SSEJSI_SI_fSG_SG_NS4_17integral_constantINS4_4UMMA5MajorELSQ_0EEESR_NSO_INSP_7ScaleInELSS_0EEEST_EEEEEENS4_6LayoutINS5_IJSD_SD_SD_EEENS5_IJNSA_ILi0EEESY_SY_EEEEENS5_IJNS4_10UnderscoreES11_S11_EEEEENS4_23SM90_TMA_LOAD_MULTICASTENS4_14ComposedLayoutINS4_7SwizzleILi2ELi4ELi3EEENS4_18smem_ptr_flag_bitsILi8EEENSW_INS5_IJNSA_ILi8EEESG_EEENS5_IJSG_SD_EEEEEEEvNS4_8identityES14_S1E_vS1F_EENS_8epilogue10collective18CollectiveEpilogueINS1H_23Sm100TmaWarpSpecializedILi1ELi1ELi32ELb0ELb0EEEJSH_NS5_IJNSW_ISG_SD_EES1M_EEESI_SJ_SI_SJ_NS1H_6fusion15FusionCallbacksIS1L_NS1O_17LinearCombinationISI_fSI_fLNS_15FloatRoundStyleE2EEESH_S1N_JEEENS4_5SM1004TMEM4LOAD26SM100_TMEM_LOAD_16dp32b32xENS4_13SM90_TMA_LOADES1E_NS4_39AutoVectorizingCopyWithAssumedAlignmentILi128EEENS4_14SM90_TMA_STOREES1E_S20_S20_EEEvvEEEEvNT_6ParamsE:
        .type           _ZN7cutlass13device_kernelINS_4gemm6kernel13GemmUniversalIN4cute5tupleIJiiiiEEENS1_10collective13CollectiveMmaINS1_35MainloopSm100TmaUmmaWarpSpecializedILi27ELi2ELi4ENS5_IJNS4_1CILi4EEENSA_ILi2EEENSA_ILi1EEEEEEEENS5_IJNSA_ILi64EEESG_SG_EEENS_12float_e5m2_tENS5_IJlSD_lEEESI_SJ_NS4_8TiledMMAINS4_8MMA_AtomIJNS4_10MMA_TraitsINS4_19SM100_MMA_F8F6F4_SSEJSI_SI_fSG_SG_NS4_17integral_constantINS4_4UMMA5MajorELSQ_0EEESR_NSO_INSP_7ScaleInELSS_0EEEST_EEEEEENS4_6LayoutINS5_IJSD_SD_SD_EEENS5_IJNSA_ILi0EEESY_SY_EEEEENS5_IJNS4_10UnderscoreES11_S11_EEEEENS4_23SM90_TMA_LOAD_MULTICASTENS4_14ComposedLayoutINS4_7SwizzleILi2ELi4ELi3EEENS4_18smem_ptr_flag_bitsILi8EEENSW_INS5_IJNSA_ILi8EEESG_EEENS5_IJSG_SD_EEEEEEEvNS4_8identityES14_S1E_vS1F_EENS_8epilogue10collective18CollectiveEpilogueINS1H_23Sm100TmaWarpSpecializedILi1ELi1ELi32ELb0ELb0EEEJSH_NS5_IJNSW_ISG_SD_EES1M_EEESI_SJ_SI_SJ_NS1H_6fusion15FusionCallbacksIS1L_NS1O_17LinearCombinationISI_fSI_fLNS_15FloatRoundStyleE2EEESH_S1N_JEEENS4_5SM1004TMEM4LOAD26SM100_TMEM_LOAD_16dp32b32xENS4_13SM90_TMA_LOADES1E_NS4_39AutoVectorizingCopyWithAssumedAlignmentILi128EEENS4_14SM90_TMA_STOREES1E_S20_S20_EEEvvEEEEvNT_6ParamsE,@function
        .size           _ZN7cutlass13device_kernelINS_4gemm6kernel13GemmUniversalIN4cute5tupleIJiiiiEEENS1_10collective13CollectiveMmaINS1_35MainloopSm100TmaUmmaWarpSpecializedILi27ELi2ELi4ENS5_IJNS4_1CILi4EEENSA_ILi2EEENSA_ILi1EEEEEEEENS5_IJNSA_ILi64EEESG_SG_EEENS_12float_e5m2_tENS5_IJlSD_lEEESI_SJ_NS4_8TiledMMAINS4_8MMA_AtomIJNS4_10MMA_TraitsINS4_19SM100_MMA_F8F6F4_SSEJSI_SI_fSG_SG_NS4_17integral_constantINS4_4UMMA5MajorELSQ_0EEESR_NSO_INSP_7ScaleInELSS_0EEEST_EEEEEENS4_6LayoutINS5_IJSD_SD_SD_EEENS5_IJNSA_ILi0EEESY_SY_EEEEENS5_IJNS4_10UnderscoreES11_S11_EEEEENS4_23SM90_TMA_LOAD_MULTICASTENS4_14ComposedLayoutINS4_7SwizzleILi2ELi4ELi3EEENS4_18smem_ptr_flag_bitsILi8EEENSW_INS5_IJNSA_ILi8EEESG_EEENS5_IJSG_SD_EEEEEEEvNS4_8identityES14_S1E_vS1F_EENS_8epilogue10collective18CollectiveEpilogueINS1H_23Sm100TmaWarpSpecializedILi1ELi1ELi32ELb0ELb0EEEJSH_NS5_IJNSW_ISG_SD_EES1M_EEESI_SJ_SI_SJ_NS1H_6fusion15FusionCallbacksIS1L_NS1O_17LinearCombinationISI_fSI_fLNS_15FloatRoundStyleE2EEESH_S1N_JEEENS4_5SM1004TMEM4LOAD26SM100_TMEM_LOAD_16dp32b32xENS4_13SM90_TMA_LOADES1E_NS4_39AutoVectorizingCopyWithAssumedAlignmentILi128EEENS4_14SM90_TMA_STOREES1E_S20_S20_EEEvvEEEEvNT_6ParamsE,(.L_x_205 - _ZN7cutlass13device_kernelINS_4gemm6kernel13GemmUniversalIN4cute5tupleIJiiiiEEENS1_10collective13CollectiveMmaINS1_35MainloopSm100TmaUmmaWarpSpecializedILi27ELi2ELi4ENS5_IJNS4_1CILi4EEENSA_ILi2EEENSA_ILi1EEEEEEEENS5_IJNSA_ILi64EEESG_SG_EEENS_12float_e5m2_tENS5_IJlSD_lEEESI_SJ_NS4_8TiledMMAINS4_8MMA_AtomIJNS4_10MMA_TraitsINS4_19SM100_MMA_F8F6F4_SSEJSI_SI_fSG_SG_NS4_17integral_constantINS4_4UMMA5MajorELSQ_0EEESR_NSO_INSP_7ScaleInELSS_0EEEST_EEEEEENS4_6LayoutINS5_IJSD_SD_SD_EEENS5_IJNSA_ILi0EEESY_SY_EEEEENS5_IJNS4_10UnderscoreES11_S11_EEEEENS4_23SM90_TMA_LOAD_MULTICASTENS4_14ComposedLayoutINS4_7SwizzleILi2ELi4ELi3EEENS4_18smem_ptr_flag_bitsILi8EEENSW_INS5_IJNSA_ILi8EEESG_EEENS5_IJSG_SD_EEEEEEEvNS4_8identityES14_S1E_vS1F_EENS_8epilogue10collective18CollectiveEpilogueINS1H_23Sm100TmaWarpSpecializedILi1ELi1ELi32ELb0ELb0EEEJSH_NS5_IJNSW_ISG_SD_EES1M_EEESI_SJ_SI_SJ_NS1H_6fusion15FusionCallbacksIS1L_NS1O_17LinearCombinationISI_fSI_fLNS_15FloatRoundStyleE2EEESH_S1N_JEEENS4_5SM1004TMEM4LOAD26SM100_TMEM_LOAD_16dp32b32xENS4_13SM90_TMA_LOADES1E_NS4_39AutoVectorizingCopyWithAssumedAlignmentILi128EEENS4_14SM90_TMA_STOREES1E_S20_S20_EEEvvEEEEvNT_6ParamsE)
        .other          _ZN7cutlass13device_kernelINS_4gemm6kernel13GemmUniversalIN4cute5tupleIJiiiiEEENS1_10collective13CollectiveMmaINS1_35MainloopSm100TmaUmmaWarpSpecializedILi27ELi2ELi4ENS5_IJNS4_1CILi4EEENSA_ILi2EEENSA_ILi1EEEEEEEENS5_IJNSA_ILi64EEESG_SG_EEENS_12float_e5m2_tENS5_IJlSD_lEEESI_SJ_NS4_8TiledMMAINS4_8MMA_AtomIJNS4_10MMA_TraitsINS4_19SM100_MMA_F8F6F4_SSEJSI_SI_fSG_SG_NS4_17integral_constantINS4_4UMMA5MajorELSQ_0EEESR_NSO_INSP_7ScaleInELSS_0EEEST_EEEEEENS4_6LayoutINS5_IJSD_SD_SD_EEENS5_IJNSA_ILi0EEESY_SY_EEEEENS5_IJNS4_10UnderscoreES11_S11_EEEEENS4_23SM90_TMA_LOAD_MULTICASTENS4_14ComposedLayoutINS4_7SwizzleILi2ELi4ELi3EEENS4_18smem_ptr_flag_bitsILi8EEENSW_INS5_IJNSA_ILi8EEESG_EEENS5_IJSG_SD_EEEEEEEvNS4_8identityES14_S1E_vS1F_EENS_8epilogue10collective18CollectiveEpilogueINS1H_23Sm100TmaWarpSpecializedILi1ELi1ELi32ELb0ELb0EEEJSH_NS5_IJNSW_ISG_SD_EES1M_EEESI_SJ_SI_SJ_NS1H_6fusion15FusionCallbacksIS1L_NS1O_17LinearCombinationISI_fSI_fLNS_15FloatRoundStyleE2EEESH_S1N_JEEENS4_5SM1004TMEM4LOAD26SM100_TMEM_LOAD_16dp32b32xENS4_13SM90_TMA_LOADES1E_NS4_39AutoVectorizingCopyWithAssumedAlignmentILi128EEENS4_14SM90_TMA_STOREES1E_S20_S20_EEEvvEEEEvNT_6ParamsE,@"STO_CUDA_ENTRY STV_DEFAULT"
_ZN7cutlass13device_kernelINS_4gemm6kernel13GemmUniversalIN4cute5tupleIJiiiiEEENS1_10collective13CollectiveMmaINS1_35MainloopSm100TmaUmmaWarpSpecializedILi27ELi2ELi4ENS5_IJNS4_1CILi4EEENSA_ILi2EEENSA_ILi1EEEEEEEENS5_IJNSA_ILi64EEESG_SG_EEENS_12float_e5m2_tENS5_IJlSD_lEEESI_SJ_NS4_8TiledMMAINS4_8MMA_AtomIJNS4_10MMA_TraitsINS4_19SM100_MMA_F8F6F4_SSEJSI_SI_fSG_SG_NS4_17integral_constantINS4_4UMMA5MajorELSQ_0EEESR_NSO_INSP_7ScaleInELSS_0EEEST_EEEEEENS4_6LayoutINS5_IJSD_SD_SD_EEENS5_IJNSA_ILi0EEESY_SY_EEEEENS5_IJNS4_10UnderscoreES11_S11_EEEEENS4_23SM90_TMA_LOAD_MULTICASTENS4_14ComposedLayoutINS4_7SwizzleILi2ELi4ELi3EEENS4_18smem_ptr_flag_bitsILi8EEENSW_INS5_IJNSA_ILi8EEESG_EEENS5_IJSG_SD_EEEEEEEvNS4_8identityES14_S1E_vS1F_EENS_8epilogue10collective18CollectiveEpilogueINS1H_23Sm100TmaWarpSpecializedILi1ELi1ELi32ELb0ELb0EEEJSH_NS5_IJNSW_ISG_SD_EES1M_EEESI_SJ_SI_SJ_NS1H_6fusion15FusionCallbacksIS1L_NS1O_17LinearCombinationISI_fSI_fLNS_15FloatRoundStyleE2EEESH_S1N_JEEENS4_5SM1004TMEM4LOAD26SM100_TMEM_LOAD_16dp32b32xENS4_13SM90_TMA_LOADES1E_NS4_39AutoVectorizingCopyWithAssumedAlignmentILi128EEENS4_14SM90_TMA_STOREES1E_S20_S20_EEEvvEEEEvNT_6ParamsE:
[----:B------:R-:W1:Y:S01]  /*0000*/  LDC R1, c[0x0][0x37c] ;  /* 0x0000df00ff017b82 */ /* 0x000e620000000800 */
[----:B------:R-:W2:Y:S01]  /*0010*/  S2R R76, SR_TID.X ;  /* 0x00000000004c7919 */ /* 0x000ea20000002100 */
[----:B------:R-:W3:Y:S01]  /*0020*/  LDCU.64 UR8, c[0x0][0x890] ;  /* 0x00011200ff0877ac */ /* 0x000ee20008000a00 */
[----:B------:R-:W-:Y:S02]  /*0030*/  PRMT R79, RZ, 0x7610, R79 ;  /* 0x00007610ff4f7816 */ /* 0x000fe4000000004f */
[----:B------:R-:W-:Y:S01]  /*0040*/  ELECT P3, URZ, PT ;  /* 0x0000000000ff782f */ /* 0x000fe20003860000 */
[----:B---3--:R-:W-:-:S04]  /*0050*/  UISETP.NE.U32.AND UP0, UPT, UR8, URZ, UPT ;  /* 0x000000ff0800728c */ /* 0x008fc8000bf05070 */
[----:B------:R-:W-:Y:S01]  /*0060*/  UISETP.NE.AND.EX UP0, UPT, UR9, URZ, UPT, UP0 ;  /* 0x000000ff0900728c */ /* 0x000fe2000bf05300 */
[----:B--2---:R-:W-:-:S05]  /*0070*/  SHF.R.U32.HI R80, RZ, 0x5, R76 ;  /* 0x00000005ff507819 */ /* 0x004fca000001164c */
[----:B------:R-:W2:Y:S02]  /*0080*/  SHFL.IDX PT, R0, R80, RZ, 0x1f ;  /* 0x00001fff50007589 */ /* 0x000ea400000e0000 */
[----:B--2---:R-:W-:Y:S01]  /*0090*/  R2UR UR22, R0 ;  /* 0x00000000001672ca */ /* 0x004fe200000e0000 */
[----:B-1----:R-:W-:-:S14]  /*00a0*/  BRA.U UP0, `(.L_x_0) ;  /* 0x0000000100307547 */ /* 0x002fdc000b800000 */
[----:B------:R-:W1:Y:S02]  /*00b0*/  LDCU.64 UR4, c[0x0][0x888] ;  /* 0x00011100ff0477ac */ /* 0x000e640008000a00 */
[----:B-1----:R-:W-:-:S04]  /*00c0*/  UISETP.NE.U32.AND UP0, UPT, UR4, URZ, UPT ;  /* 0x000000ff0400728c */ /* 0x002fc8000bf05070 */
[----:B------:R-:W-:-:S09]  /*00d0*/  UISETP.NE.AND.EX UP0, UPT, UR5, URZ, UPT, UP0 ;  /* 0x000000ff0500728c */ /* 0x000fd2000bf05300 */
[----:B------:R-:W-:Y:S05]  /*00e0*/  BRA.U !UP0, `(.L_x_1) ;  /* 0x0000000108147547 */ /* 0x000fea000b800000 */
[----:B------:R-:W1:Y:S01]  /*00f0*/  LDC.64 R2, c[0x0][0x888] ;  /* 0x00022200ff027b82 */ /* 0x000e620000000a00 */
[----:B------:R-:W1:Y:S02]  /*0100*/  LDCU.64 UR4, c[0x0][0x358] ;  /* 0x00006b00ff0477ac */ /* 0x000e640008000a00 */
[----:B-1----:R1:W5:Y:S01]  /*0110*/  LDG.E R39, desc[UR4][R2.64] ;  /* 0x0000000402277981 */ /* 0x002362000c1e1900 */
[----:B------:R-:W-:Y:S01]  /*0120*/  HFMA2 R79, -RZ, RZ, 0, 5.9604644775390625e-08 ;  /* 0x00000001ff4f7431 */ /* 0x000fe200000001ff */
[----:B------:R-:W-:Y:S05]  /*0130*/  BRA `(.L_x_0) ;  /* 0x00000000000c7947 */ /* 0x000fea0003800000 */
.L_x_1:
[----:B------:R-:W1:Y:S01]  /*0140*/  LDCU UR4, c[0x0][0x880] ;  /* 0x00011000ff0477ac */ /* 0x000e620008000800 */
[----:B------:R-:W-:Y:S01]  /*0150*/  HFMA2 R79, -RZ, RZ, 0, 5.9604644775390625e-08 ;  /* 0x00000001ff4f7431 */ /* 0x000fe200000001ff */
[----:B-1----:R-:W-:-:S07]  /*0160*/  MOV R39, UR4 ;  /* 0x0000000400277c02 */ /* 0x002fce0008000f00 */
.L_x_0:
[----:B------:R-:W2:Y:S02]  /*0170*/  LDCU.64 UR4, c[0x0][0x8b0] ;  /* 0x00011600ff0477ac */ /* 0x000ea40008000a00 */
[----:B--2---:R-:W-:-:S04]  /*0180*/  UISETP.NE.U32.AND UP0, UPT, UR4, URZ, UPT ;  /* 0x000000ff0400728c */ /* 0x004fc8000bf05070 */
[----:B------:R-:W-:-:S09]  /*0190*/  UISETP.NE.AND.EX UP0, UPT, UR5, URZ, UPT, UP0 ;  /* 0x000000ff0500728c */ /* 0x000fd2000bf05300 */
[----:B------:R-:W-:Y:S05]  /*01a0*/  BRA.U UP0, `(.L_x_2) ;  /* 0x0000000100287547 */ /* 0x000fea000b800000 */
[----:B------:R-:W2:Y:S02]  /*01b0*/  LDCU.64 UR4, c[0x0][0x8a8] ;  /* 0x00011500ff0477ac */ /* 0x000ea40008000a00 */
[----:B--2---:R-:W-:-:S04]  /*01c0*/  UISETP.NE.U32.AND UP0, UPT, UR4, URZ, UPT ;  /* 0x000000ff0400728c */ /* 0x004fc8000bf05070 */
[----:B------:R-:W-:-:S09]  /*01d0*/  UISETP.NE.AND.EX UP0, UPT, UR5, URZ, UPT, UP0 ;  /* 0x000000ff0500728c */ /* 0x000fd2000bf05300 */
[----:B------:R-:W-:Y:S05]  /*01e0*/  BRA.U !UP0, `(.L_x_3) ;  /* 0x0000000108107547 */ /* 0x000fea000b800000 */
[----:B-1----:R-:W1:Y:S01]  /*01f0*/  LDC.64 R2, c[0x0][0x8a8] ;  /* 0x00022a00ff027b82 */ /* 0x002e620000000a00 */
[----:B------:R-:W1:Y:S02]  /*0200*/  LDCU.64 UR4, c[0x0][0x358] ;  /* 0x00006b00ff0477ac */ /* 0x000e640008000a00 */
[----:B-1----:R2:W5:Y:S01]  /*0210*/  LDG.E R38, desc[UR4][R2.64] ;  /* 0x0000000402267981 */ /* 0x002562000c1e1900 */
[----:B------:R-:W-:Y:S05]  /*0220*/  BRA `(.L_x_2) ;  /* 0x0000000000087947 */ /* 0x000fea0003800000 */
.L_x_3:
[----:B------:R-:W2:Y:S02]  /*0230*/  LDCU UR4, c[0x0][0x8a0] ;  /* 0x00011400ff0477ac */ /* 0x000ea40008000800 */
[----:B--2---:R-:W-:Y:S02]  /*0240*/  MOV R38, UR4 ;  /* 0x0000000400267c02 */ /* 0x004fe40008000f00 */
.L_x_2:
[----:B------:R-:W-:Y:S01]  /*0250*/  IMAD.U32 R0, RZ, RZ, UR22 ;  /* 0x00000016ff007e24 */ /* 0x000fe2000f8e00ff */
[----:B------:R-:W-:Y:S04]  /*0260*/  BSSY.RECONVERGENT B0, `(.L_x_4) ;  /* 0x000000c000007945 */ /* 0x000fe80003800200 */
[C---:B------:R-:W-:Y:S02]  /*0270*/  ISETP.NE.OR P1, PT, R0.reuse, 0x1, !P3 ;  /* 0x000000010000780c */ /* 0x040fe40005f25670 */
[----:B------:R-:W-:-:S11]  /*0280*/  ISETP.NE.OR P0, PT, R0, 0x3, !P3 ;  /* 0x000000030000780c */ /* 0x000fd60005f05670 */
[----:B------:R-:W-:Y:S05]  /*0290*/  @P1 BRA `(.L_x_5) ;  /* 0x0000000000201947 */ /* 0x000fea0003800000 */
[----:B------:R-:W3:Y:S02]  /*02a0*/  LDCU.64 UR4, c[0x0][0x348] ;  /* 0x00006900ff0477ac */ /* 0x000ee40008000a00 */
[----:B---3--:R-:W-:Y:S02]  /*02b0*/  UIADD3 UR6, UP1, UPT, UR4, 0x80, URZ ;  /* 0x0000008004067890 */ /* 0x008fe4000ff3e0ff */
[----:B------:R-:W-:Y:S02]  /*02c0*/  UIADD3 UR4, UP0, UPT, UR4, 0x180, URZ ;  /* 0x0000018004047890 */ /* 0x000fe4000ff1e0ff */
[----:B------:R-:W-:Y:S02]  /*02d0*/  UIADD3.X UR7, UPT, UPT, URZ, UR5, URZ, UP1, !UPT ;  /* 0x00000005ff077290 */ /* 0x000fe40008ffe4ff */
[----:B------:R-:W-:-:S07]  /*02e0*/  UIADD3.X UR5, UPT, UPT, URZ, UR5, URZ, UP0, !UPT ;  /* 0x00000005ff057290 */ /* 0x000fce00087fe4ff */
[----:B------:R3:W-:Y:S02]  /*02f0*/  UTMACCTL.PF [UR6] ;  /* 0x00000000060079b9 */ /* 0x0007e40008040000 */
[----:B------:R3:W-:Y:S02]  /*0300*/  UTMACCTL.PF [UR4] ;  /* 0x00000000040079b9 */ /* 0x0007e40008040000 */
[----:B---3--:R-:W-:Y:S01]  /*0310*/  NOP ;  /* 0x0000000000007918 */ /* 0x008fe20000000000 */
.L_x_5:
[----:B------:R-:W-:Y:S05]  /*0320*/  BSYNC.RECONVERGENT B0 ;  /* 0x0000000000007941 */ /* 0x000fea0003800200 */
.L_x_4:
[----:B------:R-:W-:Y:S04]  /*0330*/  BSSY.RECONVERGENT B0, `(.L_x_6) ;  /* 0x000000a000007945 */ /* 0x000fe80003800200 */
        /* <DEDUP_REMOVED lines=9> */
.L_x_7:
[----:B------:R-:W-:Y:S05]  /*03d0*/  BSYNC.RECONVERGENT B0 ;  /* 0x0000000000007941 */ /* 0x000fea0003800200 */
.L_x_6:
[----:B------:R-:W3:Y:S01]  /*03e0*/  LDCU.64 UR4, c[0x0][0x888] ;  /* 0x00011100ff0477ac */ /* 0x000ee20008000a00 */
[----:B------:R-:W-:Y:S02]  /*03f0*/  UISETP.EQ.U32.AND UP1, UPT, UR8, URZ, UPT ;  /* 0x000000ff0800728c */ /* 0x000fe4000bf22070 */
[----:B------:R-:W-:Y:S02]  /*0400*/  UPLOP3.LUT UP3, UPT, UPT, UPT, UPT, 0x80, 0x8 ;  /* 0x000000000008789c */ /* 0x000fe40003f6f070 */
[----:B---3--:R-:W-:-:S04]  /*0410*/  UISETP.NE.U32.AND UP0, UPT, UR4, URZ, UPT ;  /* 0x000000ff0400728c */ /* 0x008fc8000bf05070 */
[----:B------:R-:W-:-:S04]  /*0420*/  UISETP.NE.AND.EX UP0, UPT, UR5, URZ, UPT, UP0 ;  /* 0x000000ff0500728c */ /* 0x000fc8000bf05300 */
[----:B------:R-:W-:-:S04]  /*0430*/  UISETP.EQ.OR.EX UP2, UPT, UR9, URZ, !UP0, UP1 ;  /* 0x000000ff0900728c */ /* 0x000fc8000c742710 */
[----:B------:R-:W-:-:S05]  /*0440*/  UP2UR UR61, UPR, URZ, 0x4 ;  /* 0x00000004ff3d7883 */ /* 0x000fca0008000000 */
[----:B------:R-:W-:Y:S07]  /*0450*/  BRA.U !UP2, `(.L_x_8) ;  /* 0x000000010a207547 */ /* 0x000fee000b800000 */
[----:B------:R-:W-:Y:S01]  /*0460*/  UISETP.NE.U32.AND UP1, UPT, UR8, URZ, UPT ;  /* 0x000000ff0800728c */ /* 0x000fe2000bf25070 */
[----:B-----5:R-:W-:Y:S01]  /*0470*/  FSETP.NEU.AND P0, PT, R39, RZ, PT ;  /* 0x000000ff2700720b */ /* 0x020fe20003f0d000 */
[----:B------:R-:W-:Y:S02]  /*0480*/  USEL UR4, URZ, 0xffffffff, UP0 ;  /* 0xffffffffff047887 */ /* 0x000fe40008000000 */
[----:B------:R-:W-:-:S10]  /*0490*/  UISETP.NE.AND.EX UP1, UPT, UR9, URZ, UPT, UP1 ;  /* 0x000000ff0900728c */ /* 0x000fd4000bf25310 */
[----:B------:R-:W-:Y:S01]  /*04a0*/  VOTEU.ANY UP0, P0 ;  /* 0x0000000000ff7886 */ /* 0x000fe20000000100 */
[----:B------:R-:W-:-:S04]  /*04b0*/  @!UP1 USEL UR4, URZ, 0xffffffff, UP0 ;  /* 0xffffffffff049887 */ /* 0x000fc80008000000 */
[----:B------:R-:W-:-:S04]  /*04c0*/  ULOP3.LUT UR4, UR4, 0x1, URZ, 0xc0, !UPT ;  /* 0x0000000104047892 */ /* 0x000fc8000f8ec0ff */
[----:B------:R-:W-:-:S11]  /*04d0*/  UISETP.NE.U32.AND UP3, UPT, UR4, 0x1, UPT ;  /* 0x000000010400788c */ /* 0x000fd6000bf65070 */
.L_x_8:
[----:B-12---:R-:W1:Y:S01]  /*04e0*/  SHFL.IDX PT, R2, R80, RZ, 0x1f ;  /* 0x00001fff50027589 */ /* 0x006e6200000e0000 */
[----:B------:R-:W-:-:S04]  /*04f0*/  UISETP.NE.AND UP0, UPT, UR22, 0x2, UPT ;  /* 0x000000021600788c */ /* 0x000fc8000bf05270 */
[----:B------:R-:W-:Y:S01]  /*0500*/  USEL UR34, URZ, 0x1, UP0 ;  /* 0x00000001ff227887 */ /* 0x000fe20008000000 */
[----:B-1----:R-:W-:-:S13]  /*0510*/  ISETP.NE.AND P0, PT, R2, RZ, PT ;  /* 0x000000ff0200720c */ /* 0x002fda0003f05270 */
[----:B------:R-:W-:Y:S05]  /*0520*/  @P0 BRA `(.L_x_9) ;  /* 0x00000004001c0947 */ /* 0x000fea0003800000 */
[----:B------:R-:W-:Y:S01]  /*0530*/  ELECT P0, URZ, PT ;  /* 0x0000000000ff782f */ /* 0x000fe20003800000 */
[----:B------:R-:W-:-:S12]  /*0540*/  BSSY.RECONVERGENT B0, `(.L_x_9) ;  /* 0x0000045000007945 */ /* 0x000fd80003800200 */
[----:B------:R-:W-:Y:S05]  /*0550*/  @!P0 BRA `(.L_x_10) ;  /* 0x00000004000c8947 */ /* 0x000fea0003800000 */
[----:B------:R-:W1:Y:S01]  /*0560*/  S2UR UR4, SR_CgaCtaId ;  /* 0x00000000000479c3 */ /* 0x000e620000008800 */
[----:B------:R-:W-:Y:S01]  /*0570*/  UMOV UR5, 0x400 ;  /* 0x0000040000057882 */ /* 0x000fe20000000000 */
[----:B------:R-:W-:Y:S01]  /*0580*/  UMOV UR8, 0x1 ;  /* 0x0000000100087882 */ /* 0x000fe20000000000 */
[----:B------:R-:W-:Y:S01]  /*0590*/  UMOV UR6, 0x5 ;  /* 0x0000000500067882 */ /* 0x000fe20000000000 */
[----:B------:R-:W-:-:S04]  /*05a0*/  UIADD3 UR8, UPT, UPT, -UR8, 0x100000, URZ ;  /* 0x0010000008087890 */ /* 0x000fc8000fffe1ff */
[----:B------:R-:W-:Y:S02]  /*05b0*/  USHF.L.U32 UR9, UR8, 0xb, URZ ;  /* 0x0000000b08097899 */ /* 0x000fe400080006ff */
[----:B------:R-:W-:Y:S02]  /*05c0*/  USHF.L.U32 UR8, UR8, 0x1, URZ ;  /* 0x0000000108087899 */ /* 0x000fe400080006ff */
[----:B------:R-:W-:-:S04]  /*05d0*/  UIADD3 UR6, UPT, UPT, -UR6, 0x100000, URZ ;  /* 0x0010000006067890 */ /* 0x000fc8000fffe1ff */
[----:B------:R-:W-:Y:S02]  /*05e0*/  USHF.L.U32 UR7, UR6, 0xb, URZ ;  /* 0x0000000b06077899 */ /* 0x000fe400080006ff */
[----:B------:R-:W-:Y:S02]  /*05f0*/  USHF.L.U32 UR6, UR6, 0x1, URZ ;  /* 0x0000000106067899 */ /* 0x000fe400080006ff */
[----:B-1----:R-:W-:Y:S01]  /*0600*/  ULEA UR4, UR4, UR5, 0x18 ;  /* 0x0000000504047291 */ /* 0x002fe2000f8ec0ff */
[----:B------:R-:W1:Y:S11]  /*0610*/  FENCE.VIEW.ASYNC.S ;  /* 0x00000000000073c6 */ /* 0x000e760000000000 */
[----:B-1----:R1:W2:Y:S01]  /*0620*/  SYNCS.EXCH.64 URZ, [UR4], UR8 ;  /* 0x0000000804ff75b2 */ /* 0x0022a20008000100 */
[----:B------:R1:W3:Y:S01]  /*0630*/  SYNCS.EXCH.64 URZ, [UR4+0xd8], UR6 ;  /* 0x0000d80604ff75b2 */ /* 0x0002e20008000100 */
[----:B------:R1:W4:Y:S01]  /*0640*/  SYNCS.EXCH.64 URZ, [UR4+0x8], UR8 ;  /* 0x0000080804ff75b2 */ /* 0x0003220008000100 */
[----:B------:R1:W1:Y:S01]  /*0650*/  SYNCS.EXCH.64 URZ, [UR4+0xe0], UR6 ;  /* 0x0000e00604ff75b2 */ /* 0x0002620008000100 */
        /* <DEDUP_REMOVED lines=50> */
[----:B--234-:R-:W-:Y:S01]  /*0980*/  NOP ;  /* 0x0000000000007918 */ /* 0x01cfe20000000000 */
.L_x_10:
[----:B-1----:R-:W-:Y:S05]  /*0990*/  BSYNC.RECONVERGENT B0 ;  /* 0x0000000000007941 */ /* 0x002fea0003800200 */
.L_x_9:
[----:B------:R-:W1:Y:S01]  /*09a0*/  SHFL.IDX PT, R2, R80, RZ, 0x1f ;  /* 0x00001fff50027589 */ /* 0x000e6200000e0000 */
[----:B------:R-:W-:Y:S01]  /*09b0*/  NOP ;  /* 0x0000000000007918 */ /* 0x000fe20000000000 */
[----:B-1----:R-:W-:-:S13]  /*09c0*/  ISETP.NE.AND P0, PT, R2, 0x1, PT ;  /* 0x000000010200780c */ /* 0x002fda0003f05270 */
[----:B------:R-:W-:Y:S05]  /*09d0*/  @P0 BRA `(.L_x_11) ;  /* 0x0000000000400947 */ /* 0x000fea0003800000 */
        /* <DEDUP_REMOVED lines=9> */
[----:B------:R-:W-:Y:S01]  /*0a70*/  USHF.L.U32 UR6, UR6, 0x1, URZ ;  /* 0x0000000106067899 */ /* 0x000fe200080006ff */
[----:B------:R-:W-:Y:S01]  /*0a80*/  ELECT P0, URZ, PT ;  /* 0x0000000000ff782f */ /* 0x000fe20003800000 */
[----:B-1----:R-:W-:Y:S01]  /*0a90*/  ULEA UR4, UR4, UR5, 0x18 ;  /* 0x0000000504047291 */ /* 0x002fe2000f8ec0ff */
[----:B------:R-:W1:Y:S11]  /*0aa0*/  FENCE.VIEW.ASYNC.S ;  /* 0x00000000000073c6 */ /* 0x000e760000000000 */
[----:B-1----:R1:W2:Y:S01]  /*0ab0*/  SYNCS.EXCH.64 URZ, [UR4+0x1b0], UR8 ;  /* 0x0001b00804ff75b2 */ /* 0x0022a20008000100 */
[----:B------:R1:W3:Y:S01]  /*0ac0*/  SYNCS.EXCH.64 URZ, [UR4+0x1b8], UR6 ;  /* 0x0001b80604ff75b2 */ /* 0x0002e20008000100 */
[----:B------:R-:W-:Y:S01]  /*0ad0*/  NOP ;  /* 0x0000000000007918 */ /* 0x000fe20000000000 */
.L_x_11:
[----:B------:R-:W4:Y:S01]  /*0ae0*/  SHFL.IDX PT, R2, R80, RZ, 0x1f ;  /* 0x00001fff50027589 */ /* 0x000f2200000e0000 */
[----:B------:R-:W-:Y:S01]  /*0af0*/  NOP ;  /* 0x0000000000007918 */ /* 0x000fe20000000000 */
[----:B----4-:R-:W-:-:S13]  /*0b00*/  ISETP.NE.AND P0, PT, R2, 0x3, PT ;  /* 0x000000030200780c */ /* 0x010fda0003f05270 */
[----:B------:R-:W-:Y:S05]  /*0b10*/  @P0 BRA `(.L_x_12) ;  /* 0x0000000000300947 */ /* 0x000fea0003800000 */
[----:B-1----:R-:W1:Y:S01]  /*0b20*/  S2UR UR6, SR_CgaCtaId ;  /* 0x00000000000679c3 */ /* 0x002e620000008800 */
[----:B------:R-:W-:Y:S01]  /*0b30*/  UMOV UR4, 0x400 ;  /* 0x0000040000047882 */ /* 0x000fe20000000000 */
[----:B------:R-:W-:Y:S01]  /*0b40*/  UMOV UR5, 0x20 ;  /* 0x0000002000057882 */ /* 0x000fe20000000000 */
[----:B------:R-:W-:Y:S01]  /*0b50*/  ELECT P0, URZ, PT ;  /* 0x0000000000ff782f */ /* 0x000fe20003800000 */
[----:B-1----:R-:W-:Y:S02]  /*0b60*/  ULEA UR6, UR6, UR4, 0x18 ;  /* 0x0000000406067291 */ /* 0x002fe4000f8ec0ff */
[----:B------:R-:W-:-:S04]  /*0b70*/  UIADD3 UR4, UPT, UPT, -UR5, 0x100000, URZ ;  /* 0x0010000005047890 */ /* 0x000fc8000fffe1ff */
[----:B------:R-:W-:Y:S02]  /*0b80*/  USHF.L.U32 UR5, UR4, 0xb, URZ ;  /* 0x0000000b04057899 */ /* 0x000fe400080006ff */
[----:B------:R-:W-:Y:S01]  /*0b90*/  USHF.L.U32 UR4, UR4, 0x1, URZ ;  /* 0x0000000104047899 */ /* 0x000fe200080006ff */
[----:B------:R-:W1:Y:S11]  /*0ba0*/  FENCE.VIEW.ASYNC.S ;  /* 0x00000000000073c6 */ /* 0x000e760000000000 */
[----:B-1----:R4:W1:Y:S01]  /*0bb0*/  SYNCS.EXCH.64 URZ, [UR6+0x1c0], UR4 ;  /* 0x0001c00406ff75b2 */ /* 0x0028620008000100 */
[----:B------:R4:W1:Y:S02]  /*0bc0*/  SYNCS.EXCH.64 URZ, [UR6+0x1c8], UR4 ;  /* 0x0001c80406ff75b2 */ /* 0x0008640008000100 */
[----:B----4-:R-:W-:Y:S01]  /*0bd0*/  NOP ;  /* 0x0000000000007918 */ /* 0x010fe20000000000 */
.L_x_12:
[----:B------:R-:W4:Y:S01]  /*0be0*/  SHFL.IDX PT, R2, R80, RZ, 0x1f ;  /* 0x00001fff50027589 */ /* 0x000f2200000e0000 */
[----:B------:R-:W-:Y:S01]  /*0bf0*/  NOP ;  /* 0x0000000000007918 */ /* 0x000fe20000000000 */
[----:B----4-:R-:W-:-:S13]  /*0c00*/  ISETP.NE.AND P0, PT, R2, 0x4, PT ;  /* 0x000000040200780c */ /* 0x010fda0003f05270 */
[----:B------:R-:W-:Y:S05]  /*0c10*/  @P0 BRA `(.L_x_13) ;  /* 0x00000000004c0947 */ /* 0x000fea0003800000 */
[----:B-1----:R-:W1:Y:S01]  /*0c20*/  S2UR UR6, SR_CgaCtaId ;  /* 0x00000000000679c3 */ /* 0x002e620000008800 */
[----:B------:R-:W-:Y:S01]  /*0c30*/  UMOV UR4, 0x720 ;  /* 0x0000072000047882 */ /* 0x000fe20000000000 */
[----:B------:R-:W-:Y:S01]  /*0c40*/  UMOV UR5, 0x400 ;  /* 0x0000040000057882 */ /* 0x000fe20000000000 */
[----:B------:R-:W-:Y:S01]  /*0c50*/  USEL UR4, UR4, 0x620, UP3 ;  /* 0x0000062004047887 */ /* 0x000fe20009800000 */
[----:B------:R-:W-:Y:S01]  /*0c60*/  UMOV UR8, 0x1 ;  /* 0x0000000100087882 */ /* 0x000fe20000000000 */
[----:B------:R-:W-:Y:S01]  /*0c70*/  ELECT P0, URZ, PT ;  /* 0x0000000000ff782f */ /* 0x000fe20003800000 */
[----:B------:R-:W-:-:S04]  /*0c80*/  UIADD3 UR8, UPT, UPT, -UR8, 0x100000, URZ ;  /* 0x0010000008087890 */ /* 0x000fc8000fffe1ff */
[----:B------:R-:W-:Y:S02]  /*0c90*/  USHF.L.U32 UR9, UR8, 0xb, URZ ;  /* 0x0000000b08097899 */ /* 0x000fe400080006ff */
[----:B------:R-:W-:Y:S02]  /*0ca0*/  USHF.L.U32 UR8, UR8, 0x1, URZ ;  /* 0x0000000108087899 */ /* 0x000fe400080006ff */
[----:B-1----:R-:W-:Y:S02]  /*0cb0*/  ULEA UR6, UR6, UR5, 0x18 ;  /* 0x0000000506067291 */ /* 0x002fe4000f8ec0ff */
[----:B------:R-:W-:-:S04]  /*0cc0*/  UIADD3 UR4, UPT, UPT, -UR4, 0x100000, URZ ;  /* 0x0010000004047890 */ /* 0x000fc8000fffe1ff */
[----:B------:R-:W-:Y:S02]  /*0cd0*/  USHF.L.U32 UR5, UR4, 0xb, URZ ;  /* 0x0000000b04057899 */ /* 0x000fe400080006ff */
[----:B------:R-:W-:Y:S01]  /*0ce0*/  USHF.L.U32 UR4, UR4, 0x1, URZ ;  /* 0x0000000104047899 */ /* 0x000fe200080006ff */
[----:B------:R-:W1:Y:S03]  /*0cf0*/  FENCE.VIEW.ASYNC.S ;  /* 0x00000000000073c6 */ /* 0x000e660000000000 */
[----:B-1----:R4:W1:Y:S08]  /*0d00*/  SYNCS.EXCH.64 URZ, [UR6+0x1d0], UR8 ;  /* 0x0001d00806ff75b2 */ /* 0x0028700008000100 */
[----:B------:R4:W1:Y:S01]  /*0d10*/  SYNCS.EXCH.64 URZ, [UR6+0x1e0], UR4 ;  /* 0x0001e00406ff75b2 */ /* 0x0008620008000100 */
[----:B------:R4:W1:Y:S01]  /*0d20*/  SYNCS.EXCH.64 URZ, [UR6+0x1d8], UR8 ;  /* 0x0001d80806ff75b2 */ /* 0x0008620008000100 */
[----:B------:R4:W1:Y:S02]  /*0d30*/  SYNCS.EXCH.64 URZ, [UR6+0x1e8], UR4 ;  /* 0x0001e80406ff75b2 */ /* 0x0008640008000100 */
[----:B----4-:R-:W-:Y:S01]  /*0d40*/  NOP ;  /* 0x0000000000007918 */ /* 0x010fe20000000000 */
.L_x_13:
[----:B------:R-:W4:Y:S01]  /*0d50*/  SHFL.IDX PT, R2, R80, RZ, 0x1f ;  /* 0x00001fff50027589 */ /* 0x000f2200000e0000 */
[----:B------:R-:W-:Y:S01]  /*0d60*/  NOP ;  /* 0x0000000000007918 */ /* 0x000fe20000000000 */
[----:B----4-:R-:W-:-:S13]  /*0d70*/  ISETP.NE.AND P0, PT, R2, 0x5, PT ;  /* 0x000000050200780c */ /* 0x010fda0003f05270 */
[----:B------:R-:W-:Y:S05]  /*0d80*/  @P0 BRA `(.L_x_14) ;  /* 0x0000000000580947 */ /* 0x000fea0003800000 */
[----:B-1----:R-:W1:Y:S01]  /*0d90*/  S2UR UR4, SR_CgaCtaId ;  /* 0x00000000000479c3 */ /* 0x002e620000008800 */
        /* <DEDUP_REMOVED lines=12> */
[----:B-1----:R4:W1:Y:S01]  /*0e60*/  SYNCS.EXCH.64 URZ, [UR4+0x1f0], UR8 ;  /* 0x0001f00804ff75b2 */ /* 0x0028620008000100 */
[----:B------:R4:W1:Y:S01]  /*0e70*/  SYNCS.EXCH.64 URZ, [UR4+0x210], UR6 ;  /* 0x0002100604ff75b2 */ /* 0x0008620008000100 */
[----:B------:R4:W1:Y:S01]  /*0e80*/  SYNCS.EXCH.64 URZ, [UR4+0x1f8], UR8 ;  /* 0x0001f80804ff75b2 */ /* 0x0008620008000100 */
[----:B------:R4:W1:Y:S01]  /*0e90*/  SYNCS.EXCH.64 URZ, [UR4+0x218], UR6 ;  /* 0x0002180604ff75b2 */ /* 0x0008620008000100 */
[----:B------:R4:W1:Y:S01]  /*0ea0*/  SYNCS.EXCH.64 URZ, [UR4+0x200], UR8 ;  /* 0x0002000804ff75b2 */ /* 0x0008620008000100 */
[----:B------:R4:W1:Y:S01]  /*0eb0*/  SYNCS.EXCH.64 URZ, [UR4+0x220], UR6 ;  /* 0x0002200604ff75b2 */ /* 0x0008620008000100 */
[----:B------:R4:W1:Y:S01]  /*0ec0*/  SYNCS.EXCH.64 URZ, [UR4+0x208], UR8 ;  /* 0x0002080804ff75b2 */ /* 0x0008620008000100 */
[----:B------:R4:W1:Y:S02]  /*0ed0*/  SYNCS.EXCH.64 URZ, [UR4+0x228], UR6 ;  /* 0x0002280604ff75b2 */ /* 0x0008640008000100 */
[----:B----4-:R-:W-:Y:S01]  /*0ee0*/  NOP ;  /* 0x0000000000007918 */ /* 0x010fe20000000000 */
.L_x_14:
[----:B------:R-:W4:Y:S01]  /*0ef0*/  SHFL.IDX PT, R2, R80, RZ, 0x1f ;  /* 0x00001fff50027589 */ /* 0x000f2200000e0000 */
[----:B------:R-:W1:Y:S01]  /*0f00*/  S2UR UR48, SR_CgaCtaId ;  /* 0x00000000003079c3 */ /* 0x000e620000008800 */
[----:B------:R-:W-:Y:S01]  /*0f10*/  NOP ;  /* 0x0000000000007918 */ /* 0x000fe20000000000 */
[----:B----4-:R-:W-:-:S13]  /*0f20*/  ISETP.NE.AND P0, PT, R2, 0x3, PT ;  /* 0x000000030200780c */ /* 0x010fda0003f05270 */
[----:B-1----:R-:W-:Y:S05]  /*0f30*/  @P0 BRA `(.L_x_15) ;  /* 0x0000000000340947 */ /* 0x002fea0003800000 */
[----:B------:R-:W-:Y:S01]  /*0f40*/  UMOV UR4, 0x400 ;  /* 0x0000040000047882 */ /* 0x000fe20000000000 */
[----:B------:R-:W-:Y:S01]  /*0f50*/  UMOV UR6, 0x20 ;  /* 0x0000002000067882 */ /* 0x000fe20000000000 */
[----:B------:R-:W-:Y:S02]  /*0f60*/  ULEA UR4, UR48, UR4, 0x18 ;  /* 0x0000000430047291 */ /* 0x000fe4000f8ec0ff */
[----:B------:R-:W-:-:S04]  /*0f70*/  UIADD3 UR6, UPT, UPT, -UR6, 0x100000, URZ ;  /* 0x0010000006067890 */ /* 0x000fc8000fffe1ff */
[----:B------:R-:W-:Y:S02]  /*0f80*/  USHF.L.U32 UR7, UR6, 0xb, URZ ;  /* 0x0000000b06077899 */ /* 0x000fe400080006ff */
[----:B------:R-:W-:Y:S01]  /*0f90*/  USHF.L.U32 UR6, UR6, 0x1, URZ ;  /* 0x0000000106067899 */ /* 0x000fe200080006ff */
[----:B------:R-:W-:Y:S01]  /*0fa0*/  ELECT P0, URZ, PT ;  /* 0x0000000000ff782f */ /* 0x000fe20003800000 */
[----:B------:R-:W1:Y:S10]  /*0fb0*/  FENCE.VIEW.ASYNC.S ;  /* 0x00000000000073c6 */ /* 0x000e740000000000 */
[----:B-1----:R1:W4:Y:S01]  /*0fc0*/  SYNCS.EXCH.64 URZ, [UR4+0x230], UR6 ;  /* 0x0002300604ff75b2 */ /* 0x0023220008000100 */
[----:B------:R1:W1:Y:S01]  /*0fd0*/  SYNCS.EXCH.64 URZ, [UR4+0x240], UR6 ;  /* 0x0002400604ff75b2 */ /* 0x0002620008000100 */
[----:B------:R1:W1:Y:S01]  /*0fe0*/  SYNCS.EXCH.64 URZ, [UR4+0x238], UR6 ;  /* 0x0002380604ff75b2 */ /* 0x0002620008000100 */
[----:B------:R1:W1:Y:S01]  /*0ff0*/  SYNCS.EXCH.64 URZ, [UR4+0x248], UR6 ;  /* 0x0002480604ff75b2 */ /* 0x0002620008000100 */
[----:B------:R-:W-:Y:S01]  /*1000*/  NOP ;  /* 0x0000000000007918 */ /* 0x000fe20000000000 */
.L_x_15:
[----:B-1----:R-:W1:Y:S01]  /*1010*/  LDCU UR4, c[0x0][0x36c] ;  /* 0x00006d80ff0477ac */ /* 0x002e620008000800 */
[----:B------:R-:W-:Y:S01]  /*1020*/  ISETP.NE.OR P3, PT, R0, 0x2, !P3 ;  /* 0x000000020000780c */ /* 0x000fe20005f65670 */
[----:B------:R-:W-:Y:S01]  /*1030*/  NOP ;  /* 0x0000000000007918 */ /* 0x000fe20000000000 */
[----:B------:R-:W-:Y:S01]  /*1040*/  LOP3.LUT R0, R76, 0x1f, RZ, 0xc0, !PT ;  /* 0x0000001f4c007812 */ /* 0x000fe200078ec0ff */
[----:B------:R-:W-:Y:S02]  /*1050*/  UISETP.NE.AND UP4, UPT, UR22, URZ, UPT ;  /* 0x000000ff1600728c */ /* 0x000fe4000bf85270 */
[----:B-1----:R-:W-:-:S09]  /*1060*/  UISETP.EQ.U32.AND UP5, UPT, UR4, 0x1, UPT ;  /* 0x000000010400788c */ /* 0x002fd2000bfa2070 */
[----:B------:R-:W-:Y:S05]  /*1070*/  BRA.U !UP5, `(.L_x_16) ;  /* 0x000000010d087547 */ /* 0x000fea000b800000 */
[----:B--234-:R-:W-:Y:S01]  /*1080*/  UCGABAR_ARV ;  /* 0x00000000000079c7 */ /* 0x01cfe20008000000 */
[----:B------:R-:W-:Y:S05]  /*1090*/  BRA `(.L_x_17) ;  /* 0x0000000000047947 */ /* 0x000fea0003800000 */
.L_x_16:
[----:B--234-:R-:W-:Y:S01]  /*10a0*/  NOP ;  /* 0x0000000000007918 */ /* 0x01cfe20000000000 */
.L_x_17:
[----:B------:R-:W1:Y:S01]  /*10b0*/  S2UR UR46, SR_CTAID.X ;  /* 0x00000000002e79c3 */ /* 0x000e620000002500 */
[----:B------:R-:W-:-:S05]  /*10c0*/  CS2R.32 R3, SR_CgaSize ;  /* 0x0000000000037805 */ /* 0x000fca0000008a00 */
[----:B------:R-:W-:-:S05]  /*10d0*/  IMAD R3, R3, -0xa0, RZ ;  /* 0xffffff6003037824 */ /* 0x000fca00078e02ff */
[----:B------:R-:W-:-:S14]  /*10e0*/  R2UR UR5, R3 ;  /* 0x00000000030572ca */ /* 0x000fdc00000e0000 */
[----:B------:R-:W2:Y:S01]  /*10f0*/  LDCU UR5, c[0x0][UR5+0x2b0] ;  /* 0x00005600050577ac */ /* 0x000ea20008000800 */
[----:B------:R-:W-:-:S05]  /*1100*/  CS2R.32 R3, SR_CgaSize ;  /* 0x0000000000037805 */ /* 0x000fca0000008a00 */
[----:B------:R-:W-:-:S05]  /*1110*/  IMAD R3, R3, -0xa0, RZ ;  /* 0xffffff6003037824 */ /* 0x000fca00078e02ff */
[----:B------:R-:W-:-:S14]  /*1120*/  R2UR UR4, R3 ;  /* 0x00000000030472ca */ /* 0x000fdc00000e0000 */
[----:B------:R-:W3:Y:S01]  /*1130*/  LDCU UR4, c[0x0][UR4+0x2b4] ;  /* 0x00005680040477ac */ /* 0x000ee20008000800 */
[----:B------:R-:W4:Y:S01]  /*1140*/  S2UR UR45, SR_CTAID.Y ;  /* 0x00000000002d79c3 */ /* 0x000f220000002600 */
[----:B------:R-:W-:-:S05]  /*1150*/  CS2R.32 R3, SR_CgaSize ;  /* 0x0000000000037805 */ /* 0x000fca0000008a00 */
[----:B------:R-:W-:-:S05]  /*1160*/  IMAD R3, R3, -0xa0, RZ ;  /* 0xffffff6003037824 */ /* 0x000fca00078e02ff */
[----:B------:R-:W-:-:S14]  /*1170*/  R2UR UR57, R3 ;  /* 0x00000000033972ca */ /* 0x000fdc00000e0000 */
[----:B------:R-:W3:Y:S01]  /*1180*/  LDCU UR57, c[0x0][UR57+0x2a0] ;  /* 0x00005400393977ac */ /* 0x000ee20008000800 */
[----:B------:R-:W-:-:S05]  /*1190*/  CS2R.32 R3, SR_CgaSize ;  /* 0x0000000000037805 */ /* 0x000fca0000008a00 */
[----:B------:R-:W-:-:S05]  /*11a0*/  IMAD R3, R3, -0xa0, RZ ;  /* 0xffffff6003037824 */ /* 0x000fca00078e02ff */
[----:B------:R-:W-:-:S14]  /*11b0*/  R2UR UR60, R3 ;  /* 0x00000000033c72ca */ /* 0x000fdc00000e0000 */
[----:B------:R-:W3:Y:S01]  /*11c0*/  LDCU UR60, c[0x0][UR60+0x2a4] ;  /* 0x000054803c3c77ac */ /* 0x000ee20008000800 */
[----:B------:R-:W-:Y:S02]  /*11d0*/  ULOP3.LUT UR49, UR48, 0x3, URZ, 0xc0, !UPT ;  /* 0x0000000330317892 */ /* 0x000fe4000f8ec0ff */
[----:B------:R-:W-:Y:S02]  /*11e0*/  USHF.R.U32.HI UR29, URZ, 0x2, UR48 ;  /* 0x00000002ff1d7899 */ /* 0x000fe40008011630 */
[----:B------:R-:W-:Y:S02]  /*11f0*/  UISETP.GT.U32.AND UP1, UPT, UR49, 0xffff, UPT ;  /* 0x0000ffff3100788c */ /* 0x000fe4000bf24070 */
[----:B------:R-:W-:Y:S01]  /*1200*/  USHF.L.U32 UR28, UR48, 0x9, URZ ;  /* 0x00000009301c7899 */ /* 0x000fe200080006ff */
[----:B-1----:R-:W-:Y:S01]  /*1210*/  I2FP.F32.U32 R3, UR46 ;  /* 0x0000002e00037c45 */ /* 0x002fe20008201000 */
[----:B------:R-:W1:Y:S04]  /*1220*/  LDCU UR23, c[0x0][0xb24] ;  /* 0x00016480ff1777ac */ /* 0x000e680008000800 */
[----:B--2---:R-:W-:Y:S01]  /*1230*/  FMUL R3, R3, UR5 ;  /* 0x0000000503037c20 */ /* 0x004fe20008400000 */
[----:B------:R-:W2:Y:S01]  /*1240*/  LDCU UR40, c[0x0][0xb24] ;  /* 0x00016480ff2877ac */ /* 0x000ea20008000800 */
[----:B----4-:R-:W-:Y:S01]  /*1250*/  I2FP.F32.U32 R2, UR45 ;  /* 0x0000002d00027c45 */ /* 0x010fe20008201000 */
[----:B------:R-:W4:Y:S03]  /*1260*/  LDCU UR30, c[0x0][0xb30] ;  /* 0x00016600ff1e77ac */ /* 0x000f260008000800 */
[----:B------:R-:W1:Y:S01]  /*1270*/  F2I.U32.TRUNC.NTZ R3, R3 ;  /* 0x0000000300037305 */ /* 0x000e62000020f000 */
[----:B---3--:R-:W-:Y:S01]  /*1280*/  FMUL R2, R2, UR4 ;  /* 0x0000000402027c20 */ /* 0x008fe20008400000 */
[----:B------:R-:W-:-:S02]  /*1290*/  ULOP3.LUT UR4, UR48, 0x4, URZ, 0xc0, !UPT ;  /* 0x0000000430047892 */ /* 0x000fc4000f8ec0ff */
[----:B------:R-:W-:Y:S02]  /*12a0*/  USHF.L.U32 UR27, UR48, 0xa, URZ ;  /* 0x0000000a301b7899 */ /* 0x000fe400080006ff */
[----:B------:R-:W-:Y:S02]  /*12b0*/  UISETP.GT.U32.AND UP0, UPT, UR4, 0xffff, UPT ;  /* 0x0000ffff0400788c */ /* 0x000fe4000bf04070 */
[----:B------:R-:W3:Y:S01]  /*12c0*/  F2I.U32.TRUNC.NTZ R2, R2 ;  /* 0x0000000200027305 */ /* 0x000ee2000020f000 */
[----:B------:R-:W-:Y:S01]  /*12d0*/  UMOV UR32, 0x11 ;  /* 0x0000001100207882 */ /* 0x000fe20000000000 */
[----:B------:R-:W-:Y:S02]  /*12e0*/  USEL UR24, UR49, 0xffff, !UP1 ;  /* 0x0000ffff31187887 */ /* 0x000fe4000c800000 */
[----:B------:R-:W-:Y:S01]  /*12f0*/  USEL UR25, UR4, 0xffff, !UP0 ;  /* 0x0000ffff04197887 */ /* 0x000fe2000c000000 */
[----:B-1----:R-:W-:Y:S02]  /*1300*/  R2UR UR5, R3 ;  /* 0x00000000030572ca */ /* 0x002fe400000e0000 */
[----:B---3--:R-:W-:-:S02]  /*1310*/  R2UR UR6, R2 ;  /* 0x00000000020672ca */ /* 0x008fc400000e0000 */
[----:B------:R-:W-:-:S09]  /*1320*/  PRMT R2, RZ, 0x7610, R2 ;  /* 0x00007610ff027816 */ /* 0x000fd20000000002 */
[----:B------:R-:W-:-:S04]  /*1330*/  UIADD3 UR5, UPT, UPT, -UR5, URZ, URZ ;  /* 0x000000ff05057290 */ /* 0x000fc8000fffe1ff */
[----:B------:R-:W-:Y:S02]  /*1340*/  UIMAD UR57, UR57, UR5, UR46 ;  /* 0x00000005393972a4 */ /* 0x000fe4000f8e022e */
[----:B------:R-:W-:-:S04]  /*1350*/  UIADD3 UR4, UPT, UPT, -UR6, URZ, URZ ;  /* 0x000000ff06047290 */ /* 0x000fc8000fffe1ff */
[----:B------:R-:W-:Y:S01]  /*1360*/  UIMAD UR60, UR60, UR4, UR45 ;  /* 0x000000043c3c72a4 */ /* 0x000fe2000f8e022d */
[----:B--2-4-:R-:W-:Y:S11]  /*1370*/  BRA.U UP4, `(.L_x_18) ;  /* 0x00000001046c7547 */ /* 0x014ff6000b800000 */
[----:B------:R-:W-:Y:S02]  /*1380*/  UISETP.NE.AND UP1, UPT, UR60, URZ, UPT ;  /* 0x000000ff3c00728c */ /* 0x000fe4000bf25270 */
[----:B------:R-:W-:Y:S02]  /*1390*/  UISETP.NE.AND UP0, UPT, UR60, 0x1, UPT ;  /* 0x000000013c00788c */ /* 0x000fe4000bf05270 */
[----:B------:R-:W-:Y:S02]  /*13a0*/  UISETP.NE.AND UP2, UPT, UR57, URZ, UP1 ;  /* 0x000000ff3900728c */ /* 0x000fe40008f45270 */
[----:B------:R-:W-:Y:S02]  /*13b0*/  USEL UR4, URZ, 0x10, UP0 ;  /* 0x00000010ff047887 */ /* 0x000fe40008000000 */
[----:B------:R-:W-:Y:S02]  /*13c0*/  USEL UR11, URZ, 0x1, UP2 ;  /* 0x00000001ff0b7887 */ /* 0x000fe40009000000 */
[----:B------:R-:W-:-:S02]  /*13d0*/  UISETP.NE.AND UP2, UPT, UR57, URZ, UPT ;  /* 0x000000ff3900728c */ /* 0x000fc4000bf45270 */
[----:B------:R-:W-:Y:S02]  /*13e0*/  USEL UR5, URZ, 0x2, UP1 ;  /* 0x00000002ff057887 */ /* 0x000fe40008800000 */
[----:B------:R-:W-:Y:S02]  /*13f0*/  USEL UR9, UR4, 0x10, UP2 ;  /* 0x0000001004097887 */ /* 0x000fe40009000000 */
[----:B------:R-:W-:Y:S02]  /*1400*/  UISETP.NE.AND UP2, UPT, UR57, 0x1, UPT ;  /* 0x000000013900788c */ /* 0x000fe4000bf45270 */
[----:B------:R-:W-:Y:S02]  /*1410*/  USEL UR4, URZ, 0x20, UP0 ;  /* 0x00000020ff047887 */ /* 0x000fe40008000000 */
[----:B------:R-:W-:Y:S02]  /*1420*/  USEL UR7, UR5, 0x2, UP2 ;  /* 0x0000000205077887 */ /* 0x000fe40009000000 */
[----:B------:R-:W-:-:S02]  /*1430*/  USEL UR10, UR4, 0x20, UP2 ;  /* 0x00000020040a7887 */ /* 0x000fc40009000000 */
[----:B------:R-:W-:Y:S02]  /*1440*/  UISETP.NE.AND UP2, UPT, UR57, 0x2, UPT ;  /* 0x000000023900788c */ /* 0x000fe4000bf45270 */
[----:B------:R-:W-:Y:S02]  /*1450*/  USEL UR6, URZ, 0x4, UP1 ;  /* 0x00000004ff067887 */ /* 0x000fe40008800000 */
[----:B------:R-:W-:Y:S02]  /*1460*/  USEL UR4, URZ, 0x8, UP1 ;  /* 0x00000008ff047887 */ /* 0x000fe40008800000 */
[----:B------:R-:W-:Y:S02]  /*1470*/  USEL UR5, URZ, 0x40, UP0 ;  /* 0x00000040ff057887 */ /* 0x000fe40008000000 */
[----:B------:R-:W-:Y:S02]  /*1480*/  USEL UR8, UR6, 0x4, UP2 ;  /* 0x0000000406087887 */ /* 0x000fe40009000000 */
[----:B------:R-:W-:-:S02]  /*1490*/  UISETP.NE.AND UP1, UPT, UR57, 0x3, UPT ;  /* 0x000000033900788c */ /* 0x000fc4000bf25270 */
[----:B------:R-:W-:Y:S02]  /*14a0*/  UIADD3 UR6, UPT, UPT, UR7, UR9, UR11 ;  /* 0x0000000907067290 */ /* 0x000fe4000fffe00b */
[----:B------:R-:W-:Y:S02]  /*14b0*/  USEL UR7, UR5, 0x40, UP2 ;  /* 0x0000004005077887 */ /* 0x000fe40009000000 */
[----:B------:R-:W-:Y:S02]  /*14c0*/  USEL UR12, URZ, 0x80, UP0 ;  /* 0x00000080ff0c7887 */ /* 0x000fe40008000000 */
[----:B------:R-:W-:Y:S02]  /*14d0*/  USEL UR4, UR4, 0x8, UP1 ;  /* 0x0000000804047887 */ /* 0x000fe40008800000 */
[----:B------:R-:W-:Y:S02]  /*14e0*/  UIADD3 UR5, UPT, UPT, UR8, UR10, UR6 ;  /* 0x0000000a08057290 */ /* 0x000fe4000fffe006 */
[----:B------:R-:W-:-:S02]  /*14f0*/  USEL UR6, UR12, 0x80, UP1 ;  /* 0x000000800c067887 */ /* 0x000fc40008800000 */
[----:B------:R-:W-:-:S04]  /*1500*/  UIADD3 UR4, UPT, UPT, UR4, UR7, UR5 ;  /* 0x0000000704047290 */ /* 0x000fc8000fffe005 */
[----:B------:R-:W-:-:S06]  /*1510*/  UIADD3 UR4, UPT, UPT, UR4, UR6, URZ ;  /* 0x0000000604047290 */ /* 0x000fcc000fffe0ff */
[----:B------:R-:W-:-:S07]  /*1520*/  MOV R2, UR4 ;  /* 0x0000000400027c02 */ /* 0x000fce0008000f00 */
.L_x_18:
[----:B------:R-:W1:Y:S01]  /*1530*/  S2UR UR36, SR_CTAID.Z ;  /* 0x00000000002479c3 */ /* 0x000e620000002700 */
[----:B------:R-:W-:Y:S01]  /*1540*/  UISETP.GE.AND UP0, UPT, UR23, 0x1, UPT ;  /* 0x000000011700788c */ /* 0x000fe2000bf06270 */
[----:B------:R-:W-:-:S08]  /*1550*/  UMOV UR31, 0xf ;  /* 0x0000000f001f7882 */ /* 0x000fd00000000000 */
[----:B------:R-:W-:Y:S05]  /*1560*/  BRA.U !UP0, `(.L_x_19) ;  /* 0x0000000108d47547 */ /* 0x000fea000b800000 */
[----:B------:R-:W2:Y:S01]  /*1570*/  LDCU.128 UR12, c[0x0][0xb10] ;  /* 0x00016200ff0c77ac */ /* 0x000ea20008000c00 */
[----:B------:R-:W3:Y:S01]  /*1580*/  LDCU UR6, c[0x0][0x370] ;  /* 0x00006e00ff0677ac */ /* 0x000ee20008000800 */
[----:B------:R-:W4:Y:S01]  /*1590*/  LDCU UR5, c[0x0][0x374] ;  /* 0x00006e80ff0577ac */ /* 0x000f220008000800 */
[----:B------:R-:W1:Y:S01]  /*15a0*/  LDCU UR26, c[0x0][0xb0c] ;  /* 0x00016180ff1a77ac */ /* 0x000e620008000800 */
[----:B------:R-:W1:Y:S01]  /*15b0*/  LDCU UR4, c[0x0][0xb20] ;  /* 0x00016400ff0477ac */ /* 0x000e620008000800 */
[----:B------:R-:W1:Y:S01]  /*15c0*/  LDCU.64 UR8, c[0x0][0xb28] ;  /* 0x00016500ff0877ac */ /* 0x000e620008000a00 */
[----:B--2---:R-:W-:Y:S02]  /*15d0*/  UISETP.NE.AND UP0, UPT, UR14, 0x1, UPT ;  /* 0x000000010e00788c */ /* 0x004fe4000bf05270 */
[----:B----4-:R-:W-:Y:S02]  /*15e0*/  UIMAD.WIDE.U32 UR10, UR5, UR15, URZ ;  /* 0x0000000f050a72a5 */ /* 0x010fe4000f8e00ff */
[----:B---3--:R-:W-:-:S02]  /*15f0*/  UIMAD.WIDE.U32 UR18, UR6, UR12, URZ ;  /* 0x0000000c061272a5 */ /* 0x008fc4000f8e00ff */
[----:B-1----:R-:W-:Y:S02]  /*1600*/  UISETP.NE.AND UP1, UPT, UR26, 0x1, UPT ;  /* 0x000000011a00788c */ /* 0x002fe4000bf25270 */
[----:B------:R-:W-:Y:S01]  /*1610*/  UISETP.NE.AND UP2, UPT, UR23, 0x1, UPT ;  /* 0x000000011700788c */ /* 0x000fe2000bf45270 */
[----:B------:R-:W-:Y:S02]  /*1620*/  UMOV UR10, UR11 ;  /* 0x0000000b000a7c82 */ /* 0x000fe40008000000 */
[----:B------:R-:W-:Y:S01]  /*1630*/  UMOV UR18, UR19 ;  /* 0x0000001300127c82 */ /* 0x000fe20008000000 */
[----:B------:R-:W-:Y:S02]  /*1640*/  @UP0 USHF.R.U32.HI UR5, URZ, UR4, UR10 ;  /* 0x00000004ff050299 */ /* 0x000fe4000801160a */
[----:B------:R-:W-:Y:S02]  /*1650*/  UIMAD.WIDE.U32 UR20, UR45, UR15, URZ ;  /* 0x0000000f2d1472a5 */ /* 0x000fe4000f8e00ff */
[----:B------:R-:W-:-:S02]  /*1660*/  UIMAD.WIDE.U32 UR10, UR5, UR8, URZ ;  /* 0x00000008050a72a5 */ /* 0x000fc4000f8e00ff */
[----:B------:R-:W-:Y:S02]  /*1670*/  @UP1 USHF.R.U32.HI UR6, URZ, UR13, UR18 ;  /* 0x0000000dff061299 */ /* 0x000fe40008011612 */
[----:B------:R-:W-:Y:S02]  /*1680*/  UIMAD.WIDE.U32 UR16, UR46, UR12, URZ ;  /* 0x0000000c2e1072a5 */ /* 0x000fe4000f8e00ff */
[----:B------:R-:W-:Y:S01]  /*1690*/  UIMAD.WIDE.U32 UR18, UR6, UR8, URZ ;  /* 0x00000008061272a5 */ /* 0x000fe2000f8e00ff */
[----:B------:R-:W-:Y:S01]  /*16a0*/  UMOV UR20, UR21 ;  /* 0x0000001500147c82 */ /* 0x000fe20008000000 */
[----:B------:R-:W-:Y:S01]  /*16b0*/  UMOV UR10, UR11 ;  /* 0x0000000b000a7c82 */ /* 0x000fe20008000000 */
[----:B------:R-:W-:Y:S02]  /*16c0*/  USHF.R.U32.HI UR20, URZ, UR4, UR20 ;  /* 0x00000004ff147299 */ /* 0x000fe40008011614 */
[----:B------:R-:W-:Y:S02]  /*16d0*/  @UP2 USHF.R.U32.HI UR5, URZ, UR9, UR10 ;  /* 0x00000009ff052299 */ /* 0x000fe4000801160a */
[----:B------:R-:W-:Y:S01]  /*16e0*/  UMOV UR7, UR19 ;  /* 0x0000001300077c82 */ /* 0x000fe20008000000 */
[----:B------:R-:W-:Y:S01]  /*16f0*/  UMOV UR16, UR17 ;  /* 0x0000001100107c82 */ /* 0x000fe20008000000 */
[----:B------:R-:W-:-:S02]  /*1700*/  @UP2 USHF.R.U32.HI UR6, URZ, UR9, UR7 ;  /* 0x00000009ff062299 */ /* 0x000fc40008011607 */
[----:B------:R-:W-:Y:S02]  /*1710*/  USHF.R.U32.HI UR13, URZ, UR13, UR16 ;  /* 0x0000000dff0d7299 */ /* 0x000fe40008011610 */
[----:B------:R-:W-:Y:S02]  /*1720*/  USEL UR4, UR45, UR20, !UP0 ;  /* 0x000000142d047287 */ /* 0x000fe4000c000000 */
[----:B------:R-:W-:Y:S02]  /*1730*/  UIMAD UR7, UR5, UR23, URZ ;  /* 0x00000017050772a4 */ /* 0x000fe4000f8e02ff */
[----:B------:R-:W-:Y:S02]  /*1740*/  USEL UR5, UR46, UR13, !UP1 ;  /* 0x0000000d2e057287 */ /* 0x000fe4000c800000 */
[----:B------:R-:W-:Y:S02]  /*1750*/  UIMAD UR12, UR6, UR23, URZ ;  /* 0x00000017060c72a4 */ /* 0x000fe4000f8e02ff */
[----:B------:R-:W-:-:S02]  /*1760*/  UISETP.GE.AND UP0, UPT, UR4, UR7, UPT ;  /* 0x000000070400728c */ /* 0x000fc4000bf06270 */
[----:B------:R-:W-:Y:S02]  /*1770*/  UIMAD.WIDE.U32 UR10, UR4, UR8, URZ ;  /* 0x00000008040a72a5 */ /* 0x000fe4000f8e00ff */
[----:B------:R-:W-:Y:S02]  /*1780*/  UISETP.GE.OR UP0, UPT, UR5, UR12, UP0 ;  /* 0x0000000c0500728c */ /* 0x000fe40008706670 */
[----:B------:R-:W-:Y:S02]  /*1790*/  UIMAD.WIDE.U32 UR12, UR5, UR8, URZ ;  /* 0x00000008050c72a5 */ /* 0x000fe4000f8e00ff */
[----:B------:R-:W-:Y:S01]  /*17a0*/  UIADD3 UR10, UPT, UPT, -UR4, URZ, URZ ;  /* 0x000000ff040a7290 */ /* 0x000fe2000fffe1ff */
[----:B------:R-:W-:Y:S01]  /*17b0*/  UMOV UR8, UR11 ;  /* 0x0000000b00087c82 */ /* 0x000fe20008000000 */
[----:B------:R-:W-:Y:S02]  /*17c0*/  UIADD3 UR11, UPT, UPT, -UR5, URZ, URZ ;  /* 0x000000ff050b7290 */ /* 0x000fe4000fffe1ff */
[----:B------:R-:W-:-:S03]  /*17d0*/  USHF.R.U32.HI UR8, URZ, UR9, UR8 ;  /* 0x00000009ff087299 */ /* 0x000fc60008011608 */
[----:B------:R-:W-:Y:S01]  /*17e0*/  @!UP0 UMOV UR7, UR13 ;  /* 0x0000000d00078c82 */ /* 0x000fe20008000000 */
[----:B------:R-:W-:Y:S02]  /*17f0*/  UIMAD UR45, UR14, UR10, UR45 ;  /* 0x0000000a0e2d72a4 */ /* 0x000fe4000f8e022d */
[----:B------:R-:W-:Y:S02]  /*1800*/  USEL UR8, UR4, UR8, !UP2 ;  /* 0x0000000804087287 */ /* 0x000fe4000d000000 */
[----:B------:R-:W-:Y:S02]  /*1810*/  @!UP0 USHF.R.U32.HI UR7, URZ, UR9, UR7 ;  /* 0x00000009ff078299 */ /* 0x000fe40008011607 */
[----:B------:R-:W-:Y:S02]  /*1820*/  UIADD3 UR9, UPT, UPT, -UR8, URZ, URZ ;  /* 0x000000ff08097290 */ /* 0x000fe4000fffe1ff */
[----:B------:R-:W-:Y:S02]  /*1830*/  @!UP0 USEL UR7, UR5, UR7, !UP2 ;  /* 0x0000000705078287 */ /* 0x000fe4000d000000 */
[----:B------:R-:W-:-:S02]  /*1840*/  UIMAD UR9, UR23, UR9, UR4 ;  /* 0x00000009170972a4 */ /* 0x000fc4000f8e0204 */
[----:B------:R-:W-:Y:S02]  /*1850*/  @!UP0 UIADD3 UR8, UPT, UPT, UR8, -UR7, URZ ;  /* 0x8000000708088290 */ /* 0x000fe4000fffe0ff */
[----:B------:R-:W-:Y:S02]  /*1860*/  @!UP0 UIMAD UR6, UR9, UR6, UR7 ;  /* 0x00000006090682a4 */ /* 0x000fe4000f8e0207 */
[----:B------:R-:W-:Y:S02]  /*1870*/  @!UP0 UIMAD UR4, UR8, UR23, UR5 ;  /* 0x00000017080482a4 */ /* 0x000fe4000f8e0205 */
[----:B------:R-:W-:Y:S02]  /*1880*/  UIMAD UR46, UR26, UR11, UR46 ;  /* 0x0000000b1a2e72a4 */ /* 0x000fe4000f8e022e */
[----:B------:R-:W-:Y:S01]  /*1890*/  UIMAD UR45, UR4, UR14, UR45 ;  /* 0x0000000e042d72a4 */ /* 0x000fe2000f8e022d */
[----:B------:R-:W-:Y:S02]  /*18a0*/  @!UP0 UMOV UR5, UR6 ;  /* 0x0000000600058c82 */ /* 0x000fe40008000000 */
[----:B------:R-:W-:-:S12]  /*18b0*/  UIMAD UR46, UR5, UR26, UR46 ;  /* 0x0000001a052e72a4 */ /* 0x000fd8000f8e022e */
.L_x_19:
[----:B------:R-:W-:Y:S02]  /*18c0*/  UISETP.NE.AND UP1, UPT, UR30, 0x1, UPT ;  /* 0x000000011e00788c */ /* 0x000fe4000bf25270 */
[----:B------:R-:W-:Y:S02]  /*18d0*/  ULOP3.LUT UR24, UR24, 0xffff, URZ, 0xc0, !UPT ;  /* 0x0000ffff18187892 */ /* 0x000fe4000f8ec0ff */
[----:B------:R-:W-:Y:S02]  /*18e0*/  ULOP3.LUT UR21, UR25, 0xffff, URZ, 0xc0, !UPT ;  /* 0x0000ffff19157892 */ /* 0x000fe4000f8ec0ff */
[----:B------:R-:W-:Y:S02]  /*18f0*/  UISETP.NE.AND UP0, UPT, UR22, 0x2, UPT ;  /* 0x000000021600788c */ /* 0x000fe4000bf05270 */
[----:B------:R-:W-:Y:S02]  /*1900*/  ULOP3.LUT UR28, UR28, 0x800, URZ, 0xc0, !UPT ;  /* 0x000008001c1c7892 */ /* 0x000fe4000f8ec0ff */
[----:B------:R-:W-:-:S02]  /*1910*/  ULOP3.LUT UR27, UR27, 0xc00, URZ, 0xc0, !UPT ;  /* 0x00000c001b1b7892 */ /* 0x000fc4000f8ec0ff */
[----:B------:R-:W-:Y:S02]  /*1920*/  USHF.L.U32 UR24, UR32, UR24, URZ ;  /* 0x0000001820187299 */ /* 0x000fe400080006ff */
[----:B------:R-:W-:Y:S01]  /*1930*/  USHF.L.U32 UR21, UR31, UR21, URZ ;  /* 0x000000151f157299 */ /* 0x000fe200080006ff */
[----:B------:R-:W-:Y:S11]  /*1940*/  BRA.U UP1, `(.L_x_20) ;  /* 0x0000000101447547 */ /* 0x000ff6000b800000 */
[----:B------:R-:W2:Y:S01]  /*1950*/  LDCU.128 UR8, c[0x0][0xb10] ;  /* 0x00016200ff0877ac */ /* 0x000ea20008000c00 */
[----:B------:R-:W3:Y:S01]  /*1960*/  LDCU UR12, c[0x0][0xb0c] ;  /* 0x00016180ff0c77ac */ /* 0x000ee20008000800 */
[----:B------:R-:W4:Y:S01]  /*1970*/  LDCU UR13, c[0x0][0xb20] ;  /* 0x00016400ff0d77ac */ /* 0x000f220008000800 */
[----:B--2---:R-:W-:Y:S02]  /*1980*/  UIMAD.WIDE.U32 UR6, UR46, UR8, URZ ;  /* 0x000000082e0672a5 */ /* 0x004fe4000f8e00ff */
[----:B------:R-:W-:Y:S02]  /*1990*/  UIMAD.WIDE.U32 UR4, UR45, UR11, URZ ;  /* 0x0000000b2d0472a5 */ /* 0x000fe4000f8e00ff */
[----:B---3--:R-:W-:Y:S02]  /*19a0*/  UISETP.NE.AND UP2, UPT, UR12, 0x1, UPT ;  /* 0x000000010c00788c */ /* 0x008fe4000bf45270 */
[----:B------:R-:W-:Y:S01]  /*19b0*/  UISETP.NE.AND UP1, UPT, UR10, 0x1, UPT ;  /* 0x000000010a00788c */ /* 0x000fe2000bf25270 */
[----:B------:R-:W-:-:S02]  /*19c0*/  UMOV UR6, UR7 ;  /* 0x0000000700067c82 */ /* 0x000fc40008000000 */
[----:B------:R-:W-:Y:S01]  /*19d0*/  UMOV UR4, UR5 ;  /* 0x0000000500047c82 */ /* 0x000fe20008000000 */
[----:B------:R-:W-:Y:S02]  /*19e0*/  USHF.R.U32.HI UR9, URZ, UR9, UR6 ;  /* 0x00000009ff097299 */ /* 0x000fe40008011606 */
[----:B----4-:R-:W-:Y:S02]  /*19f0*/  USHF.R.U32.HI UR4, URZ, UR13, UR4 ;  /* 0x0000000dff047299 */ /* 0x010fe40008011604 */
[----:B------:R-:W-:Y:S02]  /*1a00*/  USEL UR5, UR46, UR9, !UP2 ;  /* 0x000000092e057287 */ /* 0x000fe4000d000000 */
[----:B------:R-:W-:-:S04]  /*1a10*/  USEL UR4, UR45, UR4, !UP1 ;  /* 0x000000042d047287 */ /* 0x000fc8000c800000 */
[----:B------:R-:W-:Y:S02]  /*1a20*/  UIADD3 UR6, UPT, UPT, UR5, -UR4, URZ ;  /* 0x8000000405067290 */ /* 0x000fe4000fffe0ff */
[----:B------:R-:W-:Y:S02]  /*1a30*/  UIADD3 UR4, UPT, UPT, -UR5, UR4, URZ ;  /* 0x0000000405047290 */ /* 0x000fe4000fffe1ff */
[----:B------:R-:W-:Y:S02]  /*1a40*/  UIMAD UR45, UR6, UR10, UR45 ;  /* 0x0000000a062d72a4 */ /* 0x000fe4000f8e022d */
[----:B------:R-:W-:-:S12]  /*1a50*/  UIMAD UR46, UR4, UR12, UR46 ;  /* 0x0000000c042e72a4 */ /* 0x000fd8000f8e022e */
.L_x_20:
[----:B------:R-:W-:Y:S05]  /*1a60*/  BRA.U !UP5, `(.L_x_21) ;  /* 0x000000010d0c7547 */ /* 0x000fea000b800000 */
[----:B------:R-:W-:Y:S01]  /*1a70*/  UCGABAR_WAIT ;  /* 0x0000000000007dc7 */ /* 0x000fe20008000000 */
[----:B------:R-:W-:Y:S01]  /*1a80*/  CCTL.IVALL ;  /* 0x00000000ff00798f */ /* 0x000fe20002000000 */
[----:B------:R-:W-:Y:S05]  /*1a90*/  BRA `(.L_x_22) ;  /* 0x0000000000047947 */ /* 0x000fea0003800000 */
.L_x_21:
[----:B------:R-:W-:Y:S06]  /*1aa0*/  BAR.SYNC.DEFER_BLOCKING 0x0 ;  /* 0x0000000000007b1d */ /* 0x000fec0000010000 */
.L_x_22:
[----:B------:R-:W-:Y:S05]  /*1ab0*/  BRA.U UP0, `(.L_x_23) ;  /* 0x0000002100107547 */ /* 0x000fea000b800000 */
[----:B------:R-:W2:Y:S01]  /*1ac0*/  LDCU UR6, c[0x0][0x38c] ;  /* 0x00007180ff0677ac */ /* 0x000ea20008000800 */
[----:B------:R-:W-:Y:S01]  /*1ad0*/  PLOP3.LUT P1, PT, PT, PT, UP3, 0x80, 0x8 ;  /* 0x000000000008781c */ /* 0x000fe20003f2f038 */
[----:B------:R-:W-:Y:S01]  /*1ae0*/  IMAD.MOV.U32 R12, RZ, RZ, 0x1 ;  /* 0x00000001ff0c7424 */ /* 0x000fe200078e00ff */
[----:B------:R-:W-:Y:S01]  /*1af0*/  ISETP.EQ.OR P2, PT, R0, RZ, P3 ;  /* 0x000000ff0000720c */ /* 0x000fe20001f42670 */
[----:B------:R-:W-:Y:S01]  /*1b00*/  UISETP.NE.AND UP1, UPT, UR22, URZ, UPT ;  /* 0x000000ff1600728c */ /* 0x000fe2000bf25270 */
[----:B------:R-:W-:Y:S02]  /*1b10*/  PLOP3.LUT P1, PT, P1, PT, PT, 0x8, 0x80 ;  /* 0x000000000080781c */ /* 0x000fe40000f2e170 */
[----:B------:R-:W-:Y:S01]  /*1b20*/  CS2R R10, SRZ ;  /* 0x00000000000a7805 */ /* 0x000fe2000001ff00 */
[----:B------:R-:W-:Y:S01]  /*1b30*/  IMAD.MOV.U32 R9, RZ, RZ, RZ ;  /* 0x000000ffff097224 */ /* 0x000fe200078e00ff */
[----:B------:R-:W3:Y:S01]  /*1b40*/  LDCU UR41, c[0x0][0x370] ;  /* 0x00006e00ff2977ac */ /* 0x000ee20008000800 */
[----:B------:R-:W-:Y:S01]  /*1b50*/  IMAD.MOV.U32 R8, RZ, RZ, 0x1 ;  /* 0x00000001ff087424 */ /* 0x000fe200078e00ff */
[----:B------:R-:W4:Y:S01]  /*1b60*/  LDCU.64 UR30, c[0x0][0x348] ;  /* 0x00006900ff1e77ac */ /* 0x000f220008000a00 */
[----:B------:R-:W1:Y:S01]  /*1b70*/  LDCU UR39, c[0x0][0x374] ;  /* 0x00006e80ff2777ac */ /* 0x000e620008000800 */
[----:B--2---:R-:W-:-:S02]  /*1b80*/  UIADD3 UR5, UPT, UPT, UR6, 0x3f, URZ ;  /* 0x0000003f06057890 */ /* 0x004fc4000fffe0ff */
[----:B------:R-:W-:Y:S02]  /*1b90*/  UIADD3 UR50, UPT, UPT, UR6, 0x7e, URZ ;  /* 0x0000007e06327890 */ /* 0x000fe4000fffe0ff */
[----:B------:R-:W-:Y:S02]  /*1ba0*/  USHF.R.S32.HI UR4, URZ, 0x1f, UR5 ;  /* 0x0000001fff047899 */ /* 0x000fe40008011405 */
[----:B------:R-:W-:Y:S02]  /*1bb0*/  USEL UR26, UR34, 0x2, UP1 ;  /* 0x00000002221a7887 */ /* 0x000fe40008800000 */
[----:B------:R-:W-:Y:S02]  /*1bc0*/  ULEA.HI UR4, UR4, UR5, URZ, 0x6 ;  /* 0x0000000504047291 */ /* 0x000fe4000f8f30ff */
[----:B------:R-:W-:Y:S02]  /*1bd0*/  USHF.L.U32 UR5, UR29, 0x5, URZ ;  /* 0x000000051d057899 */ /* 0x000fe400080006ff */
[----:B------:R-:W-:-:S02]  /*1be0*/  USHF.R.S32.HI UR43, URZ, 0x6, UR4 ;  /* 0x00000006ff2b7899 */ /* 0x000fc40008011404 */
[----:B------:R-:W-:Y:S02]  /*1bf0*/  UIADD3 UR4, UPT, UPT, UR6, -0x1, URZ ;  /* 0xffffffff06047890 */ /* 0x000fe4000fffe0ff */
[----:B------:R-:W-:Y:S02]  /*1c00*/  UISETP.LT.U32.AND UP0, UPT, UR43, 0x1b, UPT ;  /* 0x0000001b2b00788c */ /* 0x000fe4000bf01070 */
[----:B------:R-:W-:Y:S02]  /*1c10*/  UISETP.GE.U32.AND UP2, UPT, UR4, -0x7f, UPT ;  /* 0xffffff810400788c */ /* 0x000fe4000bf46070 */
[----:B------:R-:W-:Y:S02]  /*1c20*/  USEL UR42, UR43, 0x1b, UP0 ;  /* 0x0000001b2b2a7887 */ /* 0x000fe40008000000 */
[----:B------:R-:W-:Y:S02]  /*1c30*/  ULOP3.LUT UR44, UR5, 0x20, URZ, 0xe2, !UPT ;  /* 0x00000020052c7892 */ /* 0x000fe4000f8ee2ff */
[----:B------:R-:W-:-:S02]  /*1c40*/  UIADD3 UR25, UPT, UPT, UR42, -0x1, URZ ;  /* 0xffffffff2a197890 */ /* 0x000fc4000fffe0ff */
[----:B------:R-:W-:Y:S01]  /*1c50*/  UIADD3 UR47, UPT, UPT, UR43, -UR42, URZ ;  /* 0x8000002a2b2f7290 */ /* 0x000fe2000fffe0ff */
[----:B------:R-:W-:Y:S02]  /*1c60*/  UMOV UR5, URZ ;  /* 0x000000ff00057c82 */ /* 0x000fe40008000000 */
[----:B------:R-:W-:-:S04]  /*1c70*/  @UP2 UIADD3 UR25, UPT, UPT, UR42, URZ, URZ ;  /* 0x000000ff2a192290 */ /* 0x000fc8000fffe0ff */
[----:B-1-34-:R-:W-:-:S12]  /*1c80*/  UIADD3 UR25, UPT, UPT, UR25, 0x1, URZ ;  /* 0x0000000119197890 */ /* 0x01afd8000fffe0ff */
.L_x_43:
[----:B------:R-:W-:Y:S01]  /*1c90*/  UISETP.NE.AND UP0, UPT, UR48, URZ, UPT ;  /* 0x000000ff3000728c */ /* 0x000fe2000bf05270 */
[----:B------:R-:W1:Y:S08]  /*1ca0*/  S2UR UR48, SR_CgaCtaId ;  /* 0x00000000003079c3 */ /* 0x000e700000008800 */
[----:B------:R-:W-:Y:S05]  /*1cb0*/  BRA.U UP0, `(.L_x_24) ;  /* 0x0000000100347547 */ /* 0x000fea000b800000 */
[----:B------:R-:W2:Y:S01]  /*1cc0*/  S2R R0, SR_CgaCtaId ;  /* 0x0000000000007919 */ /* 0x000ea20000008800 */
[----:B------:R-:W-:-:S04]  /*1cd0*/  MOV R2, 0x400 ;  /* 0x0000040000027802 */ /* 0x000fc80000000f00 */
[----:B--2---:R-:W-:Y:S02]  /*1ce0*/  LEA R0, R0, R2, 0x18 ;  /* 0x0000000200007211 */ /* 0x004fe400078ec0ff */
[----:B------:R-:W-:-:S03]  /*1cf0*/  SHF.L.U32 R2, R8, 0x1f, RZ ;  /* 0x0000001f08027819 */ /* 0x000fc600000006ff */
[----:B------:R-:W-:-:S04]  /*1d00*/  IMAD R0, R9, 0x8, R0 ;  /* 0x0000000809007824 */ /* 0x000fc800078e0200 */
[----:B------:R-:W2:Y:S02]  /*1d10*/  SYNCS.PHASECHK.TRANS64.TRYWAIT P0, [R0+URZ+0x240], R2 ;  /* 0x00024002000075a7 */ /* 0x000ea400080011ff */
[----:B--2---:R-:W-:Y:S05]  /*1d20*/  @!P0 BRA `(.L_x_25) ;  /* 0x0000005c00008947 */ /* 0x004fea0003800000 */
.L_x_126:
[----:B------:R-:W-:Y:S01]  /*1d30*/  VIADD R9, R9, 0x1 ;  /* 0x0000000109097836 */ /* 0x000fe20000000000 */
[----:B------:R2:W-:Y:S04]  /*1d40*/  SYNCS.ARRIVE.TRANS64.A1T0 RZ, [R0+URZ+0x230], RZ ;  /* 0x000230ff00ff79a7 */ /* 0x0005e800081000ff */
[----:B------:R-:W-:-:S04]  /*1d50*/  ISETP.NE.AND P0, PT, R9, 0x2, PT ;  /* 0x000000020900780c */ /* 0x000fc80003f05270 */
[----:B------:R-:W-:Y:S02]  /*1d60*/  SEL R9, R9, RZ, P0 ;  /* 0x000000ff09097207 */ /* 0x000fe40000000000 */
[----:B--2---:R-:W-:-:S04]  /*1d70*/  SEL R0, RZ, 0x1, P0 ;  /* 0x00000001ff007807 */ /* 0x004fc80000000000 */
[----:B------:R-:W-:-:S07]  /*1d80*/  LOP3.LUT R8, R8, R0, RZ, 0x3c, !PT ;  /* 0x0000000008087212 */ /* 0x000fce00078e3cff */
.L_x_24:
[----:B------:R-:W-:Y:S01]  /*1d90*/  UMOV UR6, 0x400 ;  /* 0x0000040000067882 */ /* 0x000fe20000000000 */
[----:B------:R-:W-:Y:S01]  /*1da0*/  SHF.L.U32 R0, R12, 0x1f, RZ ;  /* 0x0000001f0c007819 */ /* 0x000fe200000006ff */
[----:B-1----:R-:W-:Y:S02]  /*1db0*/  ULEA UR6, UR48, UR6, 0x18 ;  /* 0x0000000630067291 */ /* 0x002fe4000f8ec0ff */
[----:B------:R-:W-:Y:S02]  /*1dc0*/  UISETP.GE.U32.AND UP0, UPT, UR50, 0x7f, UPT ;  /* 0x0000007f3200788c */ /* 0x000fe4000bf06070 */
[----:B------:R-:W-:Y:S02]  /*1dd0*/  ULEA UR4, UR5, UR6, 0x3 ;  /* 0x0000000605047291 */ /* 0x000fe4000f8e18ff */
[----:B------:R-:W-:Y:S02]  /*1de0*/  ULEA UR11, UR45, UR49, 0x2 ;  /* 0x000000312d0b7291 */ /* 0x000fe4000f8e10ff */
[----:B------:R-:W-:-:S02]  /*1df0*/  ULEA UR35, UR46, UR44, 0x6 ;  /* 0x0000002c2e237291 */ /* 0x000fc4000f8e30ff */
[----:B------:R-:W-:Y:S01]  /*1e00*/  USHF.L.U32 UR11, UR11, 0x4, URZ ;  /* 0x000000040b0b7899 */ /* 0x000fe200080006ff */
[----:B------:R-:W-:Y:S02]  /*1e10*/  UMOV UR13, URZ ;  /* 0x000000ff000d7c82 */ /* 0x000fe40008000000 */
[----:B------:R1:W2:Y:S01]  /*1e20*/  SYNCS.PHASECHK.TRANS64.TRYWAIT P0, [UR4+0xd8], R0 ;  /* 0x0000d800ff0075a7 */ /* 0x0002a20008001104 */
[----:B------:R-:W-:Y:S08]  /*1e30*/  BRA.U !UP0, `(.L_x_26) ;  /* 0x0000000108c47547 */ /* 0x000ff0000b800000 */
[----:B------:R-:W-:Y:S01]  /*1e40*/  UMOV UR7, URZ ;  /* 0x000000ff00077c82 */ /* 0x000fe20008000000 */
[----:B------:R-:W-:-:S05]  /*1e50*/  UMOV UR4, UR5 ;  /* 0x0000000500047c82 */ /* 0x000fca0008000000 */
.L_x_32:
[----:B------:R-:W-:Y:S01]  /*1e60*/  ULEA UR33, UR4, UR6, 0x3 ;  /* 0x0000000604217291 */ /* 0x000fe2000f8e18ff */
[----:B------:R-:W-:Y:S01]  /*1e70*/  @!P3 MOV R2, 0x2000 ;  /* 0x000020000002b802 */ /* 0x000fe20000000f00 */
[----:B--2-4-:R-:W-:Y:S10]  /*1e80*/  @P0 BRA `(.L_x_27) ;  /* 0x00000000000c0947 */ /* 0x014ff40003800000 */
[----:B------:R-:W-:-:S04]  /*1e90*/  SHF.L.U32 R3, R12, 0x1f, RZ ;  /* 0x0000001f0c037819 */ /* 0x000fc800000006ff */
[----:B------:R-:W2:Y:S02]  /*1ea0*/  SYNCS.PHASECHK.TRANS64.TRYWAIT P0, [UR33+0xd8], R3 ;  /* 0x0000d803ff0075a7 */ /* 0x000ea40008001121 */
[----:B--2---:R-:W-:Y:S05]  /*1eb0*/  @!P0 BRA `(.L_x_28) ;  /* 0x0000005800b08947 */ /* 0x004fea0003800000 */
.L_x_27:
[----:B------:R2:W-:Y:S01]  /*1ec0*/  @!P3 SYNCS.ARRIVE.TRANS64 RZ, [UR33], R2 ;  /* 0x00000002ffffb9a7 */ /* 0x0005e20008000021 */
[----:B------:R-:W-:-:S04]  /*1ed0*/  ULOP3.LUT UR5, UR26, 0x2, URZ, 0xfc, !UPT ;  /* 0x000000021a057892 */ /* 0x000fc8000f8efcff */
[----:B------:R-:W-:-:S09]  /*1ee0*/  UISETP.NE.AND UP0, UPT, UR5, 0x2, UPT ;  /* 0x000000020500788c */ /* 0x000fd2000bf05270 */
[----:B------:R-:W-:Y:S05]  /*1ef0*/  BRA.U UP0, `(.L_x_29) ;  /* 0x0000000100047547 */ /* 0x000fea000b800000 */
[----:B------:R-:W-:Y:S05]  /*1f00*/  BPT.TRAP 0x1 ;  /* 0x000000040000795c */ /* 0x000fea0000300000 */
.L_x_29:
[----:B------:R-:W-:Y:S04]  /*1f10*/  BSSY.RECONVERGENT B0, `(.L_x_30) ;  /* 0x0000003000007945 */ /* 0x000fe80003800200 */
[----:B------:R-:W-:Y:S05]  /*1f20*/  @P2 BRA `(.L_x_31) ;  /* 0x0000000000042947 */ /* 0x000fea0003800000 */
[----:B------:R-:W-:Y:S05]  /*1f30*/  BPT.TRAP 0x1 ;  /* 0x000000040000795c */ /* 0x000fea0000300000 */
.L_x_31:
[----:B------:R-:W-:Y:S05]  /*1f40*/  BSYNC.RECONVERGENT B0 ;  /* 0x0000000000007941 */ /* 0x000fea0003800200 */
.L_x_30:
[----:B------:R-:W-:Y:S02]  /*1f50*/  UIADD3 UR5, UPT, UPT, UR4, 0x1, URZ ;  /* 0x0000000104057890 */ /* 0x000fe4000fffe0ff */
[----:B------:R-:W-:Y:S02]  /*1f60*/  USHF.L.U32 UR4, UR4, 0xc, URZ ;  /* 0x0000000c04047899 */ /* 0x000fe400080006ff */
[----:B------:R-:W-:Y:S02]  /*1f70*/  UISETP.NE.AND UP0, UPT, UR5, 0x1b, UPT ;  /* 0x0000001b0500788c */ /* 0x000fe4000bf05270 */
[----:B------:R-:W-:Y:S02]  /*1f80*/  USHF.L.U32 UR34, UR7, 0x6, URZ ;  /* 0x0000000607227899 */ /* 0x000fe400080006ff */
[----:B------:R-:W-:Y:S02]  /*1f90*/  USEL UR9, URZ, 0x1, UP0 ;  /* 0x00000001ff097887 */ /* 0x000fe40008000000 */
[----:B------:R-:W-:-:S02]  /*1fa0*/  USEL UR5, UR5, URZ, UP0 ;  /* 0x000000ff05057287 */ /* 0x000fc40008000000 */
[----:B------:R-:W-:Y:S02]  /*1fb0*/  UIADD3 UR14, UP0, UPT, UR30, 0x180, URZ ;  /* 0x000001801e0e7890 */ /* 0x000fe4000ff1e0ff */
[----:B------:R-:W-:Y:S01]  /*1fc0*/  ULEA UR8, UR5, UR6, 0x3 ;  /* 0x0000000605087291 */ /* 0x000fe2000f8e18ff */
[----:B------:R-:W-:Y:S01]  /*1fd0*/  LOP3.LUT R12, R12, UR9, RZ, 0x3c, !PT ;  /* 0x000000090c0c7c12 */ /* 0x000fe2000f8e3cff */
[----:B------:R-:W-:Y:S02]  /*1fe0*/  UIADD3 UR7, UPT, UPT, UR7, 0x1, URZ ;  /* 0x0000000107077890 */ /* 0x000fe4000fffe0ff */
[----:B------:R-:W-:Y:S01]  /*1ff0*/  UIADD3 UR16, UP1, UPT, UR30, 0x80, URZ ;  /* 0x000000801e107890 */ /* 0x000fe2000ff3e0ff */
[----:B-1----:R-:W-:Y:S01]  /*2000*/  SHF.L.U32 R0, R12, 0x1f, RZ ;  /* 0x0000001f0c007819 */ /* 0x002fe200000006ff */
[----:B------:R-:W-:Y:S02]  /*2010*/  ULOP3.LUT UR32, UR28, UR4, URZ, 0xfc, !UPT ;  /* 0x000000041c207292 */ /* 0x000fe4000f8efcff */
[----:B------:R-:W-:Y:S01]  /*2020*/  UIADD3.X UR15, UPT, UPT, URZ, UR31, URZ, UP0, !UPT ;  /* 0x0000001fff0f7290 */ /* 0x000fe200087fe4ff */
[----:B------:R3:W4:Y:S01]  /*2030*/  SYNCS.PHASECHK.TRANS64.TRYWAIT P0, [UR8+0xd8], R0 ;  /* 0x0000d800ff0075a7 */ /* 0x0007220008001108 */
[----:B------:R-:W-:-:S02]  /*2040*/  ULOP3.LUT UR8, UR27, UR4, URZ, 0xfc, !UPT ;  /* 0x000000041b087292 */ /* 0x000fc4000f8efcff */
[----:B------:R-:W-:Y:S02]  /*2050*/  UISETP.NE.AND UP0, UPT, UR7, UR25, UPT ;  /* 0x000000190700728c */ /* 0x000fe4000bf05270 */
[----:B------:R-:W-:Y:S02]  /*2060*/  UIADD3.X UR17, UPT, UPT, URZ, UR31, URZ, UP1, !UPT ;  /* 0x0000001fff117290 */ /* 0x000fe40008ffe4ff */
[----:B------:R-:W-:Y:S02]  /*2070*/  UIADD3 UR32, UPT, UPT, UR6, 0x2600, UR32 ;  /* 0x0000260006207890 */ /* 0x000fe4000fffe020 */
[----:B------:R-:W-:Y:S02]  /*2080*/  UPRMT UR13, URZ, 0x5410, UR24 ;  /* 0x00005410ff0d7896 */ /* 0x000fe40008000018 */
[----:B------:R-:W-:Y:S02]  /*2090*/  UIADD3 UR8, UPT, UPT, UR6, 0x1d600, UR8 ;  /* 0x0001d60006087890 */ /* 0x000fe4000fffe008 */
[----:B------:R-:W-:Y:S01]  /*20a0*/  UPRMT UR4, URZ, 0x5410, UR21 ;  /* 0x00005410ff047896 */ /* 0x000fe20008000015 */
[----:B------:R-:W-:Y:S01]  /*20b0*/  UMOV UR18, 0x0 ;  /* 0x0000000000127882 */ /* 0x000fe20000000000 */
[----:B------:R-:W-:Y:S01]  /*20c0*/  UMOV UR19, 0x10000000 ;  /* 0x1000000000137882 */ /* 0x000fe20000000000 */
[----:B------:R-:W-:Y:S01]  /*20d0*/  UMOV UR12, UR36 ;  /* 0x00000024000c7c82 */ /* 0x000fe20008000000 */
[----:B------:R-:W-:Y:S01]  /*20e0*/  UMOV UR9, UR33 ;  /* 0x0000002100097c82 */ /* 0x000fe20008000000 */
[----:B------:R-:W-:Y:S01]  /*20f0*/  UMOV UR10, UR34 ;  /* 0x00000022000a7c82 */ /* 0x000fe20008000000 */
[----:B------:R1:W-:Y:S03]  /*2100*/  UTMALDG.3D.MULTICAST [UR32], [UR16], UR13, desc[UR18] ;  /* 0x00001220100073b4 */ /* 0x0003e6000801180d */
[----:B------:R2:W-:Y:S01]  /*2110*/  UTMALDG.3D.MULTICAST [UR8], [UR14], UR4, desc[UR18] ;  /* 0x000012080e0073b4 */ /* 0x0005e20008011804 */
[----:B-1----:R-:W-:Y:S01]  /*2120*/  UMOV UR13, UR25 ;  /* 0x00000019000d7c82 */ /* 0x002fe20008000000 */
[----:B--2---:R-:W-:Y:S01]  /*2130*/  UMOV UR4, UR5 ;  /* 0x0000000500047c82 */ /* 0x004fe20008000000 */
[----:B---3--:R-:W-:Y:S05]  /*2140*/  BRA.U UP0, `(.L_x_32) ;  /* 0xfffffffd00447547 */ /* 0x008fea000b83ffff */
.L_x_26:
[----:B------:R-:W-:Y:S01]  /*2150*/  ULEA UR4, UR5, UR6, 0x3 ;  /* 0x0000000605047291 */ /* 0x000fe2000f8e18ff */
[----:B-1----:R-:W-:Y:S01]  /*2160*/  SHF.L.U32 R0, R12, 0x1f, RZ ;  /* 0x0000001f0c007819 */ /* 0x002fe200000006ff */
[----:B------:R-:W-:Y:S01]  /*2170*/  @!P1 SYNCS.ARRIVE.TRANS64.A1T0 RZ, [UR6+0x1c8], RZ ;  /* 0x0001c8ffffff99a7 */ /* 0x000fe20008100006 */
[----:B------:R-:W-:-:S06]  /*2180*/  UISETP.GT.AND UP0, UPT, UR43, UR42, UPT ;  /* 0x0000002a2b00728c */ /* 0x000fcc000bf04270 */
[----:B--2-4-:R1:W2:Y:S03]  /*2190*/  SYNCS.PHASECHK.TRANS64.TRYWAIT P0, [UR4+0xd8], R0 ;  /* 0x0000d800ff0075a7 */ /* 0x0142a60008001104 */
[----:B------:R-:W-:Y:S05]  /*21a0*/  BRA.U !UP0, `(.L_x_33) ;  /* 0x0000000108c87547 */ /* 0x000fea000b800000 */
[----:B------:R-:W-:Y:S01]  /*21b0*/  UIADD3 UR29, UPT, UPT, UR47, UR13, URZ ;  /* 0x0000000d2f1d7290 */ /* 0x000fe2000fffe0ff */
[----:B------:R-:W-:-:S11]  /*21c0*/  UMOV UR4, UR5 ;  /* 0x0000000500047c82 */ /* 0x000fd60008000000 */
.L_x_39:
[----:B------:R-:W-:Y:S01]  /*21d0*/  ULEA UR17, UR4, UR6, 0x3 ;  /* 0x0000000604117291 */ /* 0x000fe2000f8e18ff */
[----:B--2---:R-:W-:Y:S01]  /*21e0*/  @!P3 MOV R2, 0x2000 ;  /* 0x000020000002b802 */ /* 0x004fe20000000f00 */
[----:B--2-4-:R-:W-:Y:S10]  /*21f0*/  @P0 BRA `(.L_x_34) ;  /* 0x00000000000c0947 */ /* 0x014ff40003800000 */
[----:B------:R-:W-:-:S04]  /*2200*/  SHF.L.U32 R3, R12, 0x1f, RZ ;  /* 0x0000001f0c037819 */ /* 0x000fc800000006ff */
[----:B------:R-:W2:Y:S02]  /*2210*/  SYNCS.PHASECHK.TRANS64.TRYWAIT P0, [UR17+0xd8], R3 ;  /* 0x0000d803ff0075a7 */ /* 0x000ea40008001111 */
[----:B--2---:R-:W-:Y:S05]  /*2220*/  @!P0 BRA `(.L_x_35) ;  /* 0x0000005400ec8947 */ /* 0x004fea0003800000 */
.L_x_34:
[----:B------:R2:W-:Y:S01]  /*2230*/  @!P3 SYNCS.ARRIVE.TRANS64 RZ, [UR17], R2 ;  /* 0x00000002ffffb9a7 */ /* 0x0005e20008000011 */
[----:B------:R-:W-:-:S04]  /*2240*/  ULOP3.LUT UR5, UR26, 0x2, URZ, 0xfc, !UPT ;  /* 0x000000021a057892 */ /* 0x000fc8000f8efcff */
[----:B------:R-:W-:-:S09]  /*2250*/  UISETP.NE.AND UP0, UPT, UR5, 0x2, UPT ;  /* 0x000000020500788c */ /* 0x000fd2000bf05270 */
[----:B------:R-:W-:Y:S05]  /*2260*/  BRA.U UP0, `(.L_x_36) ;  /* 0x0000000100047547 */ /* 0x000fea000b800000 */
[----:B------:R-:W-:Y:S05]  /*2270*/  BPT.TRAP 0x1 ;  /* 0x000000040000795c */ /* 0x000fea0000300000 */
.L_x_36:
[----:B------:R-:W-:Y:S04]  /*2280*/  BSSY.RECONVERGENT B0, `(.L_x_37) ;  /* 0x0000003000007945 */ /* 0x000fe80003800200 */
[----:B------:R-:W-:Y:S05]  /*2290*/  @P2 BRA `(.L_x_38) ;  /* 0x0000000000042947 */ /* 0x000fea0003800000 */
[----:B------:R-:W-:Y:S05]  /*22a0*/  BPT.TRAP 0x1 ;  /* 0x000000040000795c */ /* 0x000fea0000300000 */
.L_x_38:
[----:B------:R-:W-:Y:S05]  /*22b0*/  BSYNC.RECONVERGENT B0 ;  /* 0x0000000000007941 */ /* 0x000fea0003800200 */
.L_x_37:
        /* <DEDUP_REMOVED lines=17> */
[----:B------:R-:W-:Y:S02]  /*23d0*/  UIADD3 UR16, UPT, UPT, UR6, 0x2600, UR16 ;  /* 0x0000260006107890 */ /* 0x000fe4000fffe010 */
[----:B------:R-:W-:Y:S02]  /*23e0*/  UIADD3.X UR15, UPT, UPT, URZ, UR31, URZ, UP1, !UPT ;  /* 0x0000001fff0f7290 */ /* 0x000fe40008ffe4ff */
        /* <DEDUP_REMOVED lines=8> */
[----:B------:R-:W-:Y:S01]  /*2470*/  UMOV UR9, UR17 ;  /* 0x0000001100097c82 */ /* 0x000fe20008000000 */
[----:B------:R-:W-:Y:S01]  /*2480*/  UMOV UR10, UR18 ;  /* 0x00000012000a7c82 */ /* 0x000fe20008000000 */
[----:B------:R-:W-:Y:S01]  /*2490*/  UTMALDG.3D.MULTICAST [UR16], [UR14], UR7, desc[UR32] ;  /* 0x000020100e0073b4 */ /* 0x000fe20008011807 */
[----:B------:R1:W-:Y:S02]  /*24a0*/  UTMALDG.3D.MULTICAST [UR8], [UR22], UR4, desc[UR32] ;  /* 0x00002008160073b4 */ /* 0x0003e40008011804 */
[----:B-1----:R-:W-:Y:S01]  /*24b0*/  UMOV UR4, UR5 ;  /* 0x0000000500047c82 */ /* 0x002fe20008000000 */
[----:B---3--:R-:W-:Y:S05]  /*24c0*/  BRA.U UP0, `(.L_x_39) ;  /* 0xfffffffd00407547 */ /* 0x008fea000b83ffff */
.L_x_33:
[C---:B------:R-:W-:Y:S01]  /*24d0*/  LEA R3, R11.reuse, UR6, 0x3 ;  /* 0x000000060b037c11 */ /* 0x040fe2000f8e18ff */
[----:B------:R-:W-:Y:S01]  /*24e0*/  NOP ;  /* 0x0000000000007918 */ /* 0x000fe20000000000 */
[----:B-1----:R-:W-:Y:S02]  /*24f0*/  SHF.L.U32 R0, R10, 0x1f, RZ ;  /* 0x0000001f0a007819 */ /* 0x002fe400000006ff */
[----:B------:R-:W-:Y:S02]  /*2500*/  LEA R4, R11, UR6, 0x4 ;  /* 0x000000060b047c11 */ /* 0x000fe4000f8e20ff */
[----:B--2-4-:R-:W1:Y:S02]  /*2510*/  SYNCS.PHASECHK.TRANS64.TRYWAIT P0, [R3+URZ+0x1d0], R0 ;  /* 0x0001d000030075a7 */ /* 0x014e6400080011ff */
[----:B-1----:R-:W-:Y:S05]  /*2520*/  @!P0 BRA `(.L_x_40) ;  /* 0x0000005400448947 */ /* 0x002fea0003800000 */
.L_x_129:
[----:B------:R-:W2:Y:S01]  /*2530*/  LDS.128 R4, [R4+0x260] ;  /* 0x0002600004047984 */ /* 0x000ea20000000c00 */
[----:B------:R-:W-:Y:S01]  /*2540*/  UISETP.GE.AND UP0, UPT, UR40, 0x1, UPT ;  /* 0x000000012800788c */ /* 0x000fe2000bf06270 */
[----:B------:R-:W-:Y:S01]  /*2550*/  @!PT LDS RZ, [RZ] ;  /* 0x00000000fffff984 */ /* 0x000fe20000000800 */
[----:B------:R-:W-:Y:S01]  /*2560*/  @!PT LDS RZ, [RZ] ;  /* 0x00000000fffff984 */ /* 0x000fe20000000800 */
[----:B------:R-:W-:Y:S01]  /*2570*/  @!PT LDS RZ, [RZ] ;  /* 0x00000000fffff984 */ /* 0x000fe20000000800 */
[----:B------:R-:W-:Y:S01]  /*2580*/  @!PT LDS RZ, [RZ] ;  /* 0x00000000fffff984 */ /* 0x000fe20000000800 */
[----:B------:R3:W-:Y:S06]  /*2590*/  MEMBAR.ALL.CTA ;  /* 0x0000000000007992 */ /* 0x0007ec0000008000 */
[----:B---3--:R-:W3:Y:S01]  /*25a0*/  FENCE.VIEW.ASYNC.S ;  /* 0x00000000000073c6 */ /* 0x008ee20000000000 */
[----:B--2---:R-:W-:-:S13]  /*25b0*/  LOP3.LUT P0, RZ, R6, 0x1, RZ, 0xc0, !PT ;  /* 0x0000000106ff7812 */ /* 0x004fda000780c0ff */
[----:B---3--:R-:W-:Y:S01]  /*25c0*/  VOTEU.ANY UP1, P0 ;  /* 0x0000000000ff7886 */ /* 0x008fe20000020100 */
[----:B------:R-:W-:-:S13]  /*25d0*/  PLOP3.LUT P0, PT, PT, PT, UP1, 0x80, 0x8 ;  /* 0x000000000008781c */ /* 0x000fda0003f0f018 */
[----:B-1----:R-:W-:Y:S02]  /*25e0*/  @P0 LOP3.LUT R0, R5, 0xffff, RZ, 0xc0, !PT ;  /* 0x0000ffff05000812 */ /* 0x002fe400078ec0ff */
[----:B------:R-:W-:Y:S02]  /*25f0*/  @P0 MOV R2, R4 ;  /* 0x0000000400020202 */ /* 0x000fe40000000f00 */
[----:B------:R-:W-:Y:S01]  /*2600*/  @P0 R2UR UR7, R0 ;  /* 0x00000000000702ca */ /* 0x000fe200000e0000 */
[----:B------:R-:W-:Y:S01]  /*2610*/  VIADD R0, R3, 0x1e0 ;  /* 0x000001e003007836 */ /* 0x000fe20000000000 */
[----:B------:R-:W-:Y:S02]  /*2620*/  @P0 SHF.R.U32.HI R4, RZ, 0x10, R5 ;  /* 0x00000010ff040819 */ /* 0x000fe40000011605 */
[----:B------:R-:W-:Y:S02]  /*2630*/  @P0 R2UR UR8, R2 ;  /* 0x00000000020802ca */ /* 0x000fe400000e0000 */
[----:B------:R-:W-:-:S02]  /*2640*/  PRMT R0, RZ, 0x654, R0 ;  /* 0x00000654ff007816 */ /* 0x000fc40000000000 */
[----:B------:R-:W-:Y:S02]  /*2650*/  @P0 R2UR UR4, R4 ;  /* 0x00000000040402ca */ /* 0x000fe400000e0000 */
[----:B------:R1:W-:Y:S03]  /*2660*/  SYNCS.ARRIVE.TRANS64.RED.A1T0 RZ, [R0+URZ], RZ ;  /* 0x000000ff00ff79a7 */ /* 0x0003e600081004ff */
[----:B------:R-:W-:-:S04]  /*2670*/  @UP1 UMOV UR37, UR7 ;  /* 0x0000000700251c82 */ /* 0x000fc80008000000 */
[----:B------:R-:W-:-:S04]  /*2680*/  @UP1 UMOV UR38, UR8 ;  /* 0x0000000800261c82 */ /* 0x000fc80008000000 */
[----:B------:R-:W-:Y:S01]  /*2690*/  @UP1 UMOV UR36, UR4 ;  /* 0x0000000400241c82 */ /* 0x000fe20008000000 */
[----:B------:R-:W-:Y:S05]  /*26a0*/  BRA.U !UP0, `(.L_x_41) ;  /* 0x0000000108d47547 */ /* 0x000fea000b800000 */
[----:B------:R-:W2:Y:S01]  /*26b0*/  LDCU.128 UR12, c[0x0][0xb10] ;  /* 0x00016200ff0c77ac */ /* 0x000ea20008000c00 */
[----:B------:R-:W3:Y:S01]  /*26c0*/  LDCU UR29, c[0x0][0xb20] ;  /* 0x00016400ff1d77ac */ /* 0x000ee20008000800 */
[----:B------:R-:W4:Y:S01]  /*26d0*/  LDCU UR20, c[0x0][0xb0c] ;  /* 0x00016180ff1477ac */ /* 0x000f220008000800 */
[----:B------:R-:W1:Y:S01]  /*26e0*/  LDCU.64 UR10, c[0x0][0xb28] ;  /* 0x00016500ff0a77ac */ /* 0x000e620008000a00 */
[----:B------:R-:W-:Y:S02]  /*26f0*/  UISETP.NE.AND UP3, UPT, UR40, 0x1, UPT ;  /* 0x000000012800788c */ /* 0x000fe4000bf65270 */
[----:B--2---:R-:W-:Y:S02]  /*2700*/  UIMAD.WIDE.U32 UR16, UR39, UR15, URZ ;  /* 0x0000000f271072a5 */ /* 0x004fe4000f8e00ff */
[----:B------:R-:W-:Y:S02]  /*2710*/  UIMAD.WIDE.U32 UR8, UR41, UR12, URZ ;  /* 0x0000000c290872a5 */ /* 0x000fe4000f8e00ff */
[----:B------:R-:W-:-:S02]  /*2720*/  UISETP.NE.AND UP0, UPT, UR14, 0x1, UPT ;  /* 0x000000010e00788c */ /* 0x000fc4000bf05270 */
[----:B------:R-:W-:Y:S01]  /*2730*/  UIMAD.WIDE.U32 UR22, UR37, UR15, URZ ;  /* 0x0000000f251672a5 */ /* 0x000fe2000f8e00ff */
[----:B------:R-:W-:Y:S02]  /*2740*/  UMOV UR16, UR17 ;  /* 0x0000001100107c82 */ /* 0x000fe40008000000 */
[----:B------:R-:W-:Y:S01]  /*2750*/  UMOV UR8, UR9 ;  /* 0x0000000900087c82 */ /* 0x000fe20008000000 */
[----:B---3--:R-:W-:Y:S02]  /*2760*/  USHF.R.U32.HI UR16, URZ, UR29, UR16 ;  /* 0x0000001dff107299 */ /* 0x008fe40008011610 */
[----:B----4-:R-:W-:Y:S02]  /*2770*/  UISETP.NE.AND UP2, UPT, UR20, 0x1, UPT ;  /* 0x000000011400788c */ /* 0x010fe4000bf45270 */
[----:B------:R-:W-:Y:S02]  /*2780*/  USHF.R.U32.HI UR8, URZ, UR13, UR8 ;  /* 0x0000000dff087299 */ /* 0x000fe40008011608 */
[----:B------:R-:W-:-:S02]  /*2790*/  USEL UR7, UR39, UR16, !UP0 ;  /* 0x0000001027077287 */ /* 0x000fc4000c000000 */
[----:B------:R-:W-:Y:S02]  /*27a0*/  USEL UR8, UR41, UR8, !UP2 ;  /* 0x0000000829087287 */ /* 0x000fe4000d000000 */
[----:B-1----:R-:W-:Y:S01]  /*27b0*/  UIMAD.WIDE.U32 UR16, UR7, UR10, URZ ;  /* 0x0000000a071072a5 */ /* 0x002fe2000f8e00ff */
[----:B------:R-:W-:Y:S01]  /*27c0*/  UMOV UR4, UR23 ;  /* 0x0000001700047c82 */ /* 0x000fe20008000000 */
[----:B------:R-:W-:Y:S02]  /*27d0*/  UIMAD.WIDE.U32 UR18, UR38, UR12, URZ ;  /* 0x0000000c261272a5 */ /* 0x000fe4000f8e00ff */
[----:B------:R-:W-:-:S03]  /*27e0*/  UIMAD.WIDE.U32 UR22, UR8, UR10, URZ ;  /* 0x0000000a081672a5 */ /* 0x000fc6000f8e00ff */
[----:B------:R-:W-:Y:S01]  /*27f0*/  UMOV UR16, UR17 ;  /* 0x0000001100107c82 */ /* 0x000fe20008000000 */
[----:B------:R-:W-:Y:S02]  /*2800*/  USHF.R.U32.HI UR4, URZ, UR29, UR4 ;  /* 0x0000001dff047299 */ /* 0x000fe40008011604 */
[----:B------:R-:W-:Y:S01]  /*2810*/  @UP3 USHF.R.U32.HI UR7, URZ, UR11, UR16 ;  /* 0x0000000bff073299 */ /* 0x000fe20008011610 */
[----:B------:R-:W-:Y:S01]  /*2820*/  UMOV UR18, UR19 ;  /* 0x0000001300127c82 */ /* 0x000fe20008000000 */
[----:B------:R-:W-:Y:S01]  /*2830*/  UMOV UR22, UR23 ;  /* 0x0000001700167c82 */ /* 0x000fe20008000000 */
[----:B------:R-:W-:Y:S02]  /*2840*/  USHF.R.U32.HI UR13, URZ, UR13, UR18 ;  /* 0x0000000dff0d7299 */ /* 0x000fe40008011612 */
[----:B------:R-:W-:Y:S02]  /*2850*/  USEL UR4, UR37, UR4, !UP0 ;  /* 0x0000000425047287 */ /* 0x000fe4000c000000 */
[----:B------:R-:W-:-:S02]  /*2860*/  @UP3 USHF.R.U32.HI UR8, URZ, UR11, UR22 ;  /* 0x0000000bff083299 */ /* 0x000fc40008011616 */
[----:B------:R-:W-:Y:S02]  /*2870*/  UIMAD UR9, UR40, UR7, URZ ;  /* 0x00000007280972a4 */ /* 0x000fe4000f8e02ff */
[----:B------:R-:W-:Y:S02]  /*2880*/  USEL UR7, UR38, UR13, !UP2 ;  /* 0x0000000d26077287 */ /* 0x000fe4000d000000 */
[----:B------:R-:W-:Y:S02]  /*2890*/  UIMAD UR12, UR40, UR8, URZ ;  /* 0x00000008280c72a4 */ /* 0x000fe4000f8e02ff */
[----:B------:R-:W-:Y:S02]  /*28a0*/  UISETP.GE.AND UP0, UPT, UR4, UR9, UPT ;  /* 0x000000090400728c */ /* 0x000fe4000bf06270 */
[----:B------:R-:W-:Y:S02]  /*28b0*/  UIMAD.WIDE.U32 UR16, UR4, UR10, URZ ;  /* 0x0000000a041072a5 */ /* 0x000fe4000f8e00ff */
[----:B------:R-:W-:-:S02]  /*28c0*/  UISETP.GE.OR UP0, UPT, UR7, UR12, UP0 ;  /* 0x0000000c0700728c */ /* 0x000fc40008706670 */
        /* <DEDUP_REMOVED lines=19> */
.L_x_41:
[----:B------:R-:W2:Y:S02]  /*2a00*/  LDCU UR4, c[0x0][0xb30] ;  /* 0x00016600ff0477ac */ /* 0x000ea40008000800 */
[----:B--2---:R-:W-:-:S09]  /*2a10*/  UISETP.NE.AND UP0, UPT, UR4, 0x1, UPT ;  /* 0x000000010400788c */ /* 0x004fd2000bf05270 */
[----:B------:R-:W-:Y:S05]  /*2a20*/  BRA.U UP0, `(.L_x_42) ;  /* 0x0000000100447547 */ /* 0x000fea000b800000 */
        /* <DEDUP_REMOVED lines=17> */
.L_x_42:
[----:B------:R-:W-:Y:S01]  /*2b40*/  VIADD R11, R11, 0x1 ;  /* 0x000000010b0b7836 */ /* 0x000fe20000000000 */
[----:B------:R-:W-:Y:S01]  /*2b50*/  PLOP3.LUT P1, PT, PT, PT, PT, 0x80, 0x8 ;  /* 0x000000000008781c */ /* 0x000fe20003f2f070 */
[----:B------:R-:W-:Y:S02]  /*2b60*/  UIADD3 UR46, UPT, UPT, UR38, UR57, URZ ;  /* 0x00000039262e7290 */ /* 0x000fe4000fffe0ff */
[----:B------:R-:W-:Y:S01]  /*2b70*/  UIADD3 UR45, UPT, UPT, UR37, UR60, URZ ;  /* 0x0000003c252d7290 */ /* 0x000fe2000fffe0ff */
[----:B------:R-:W-:-:S04]  /*2b80*/  ISETP.NE.AND P0, PT, R11, 0x2, PT ;  /* 0x000000020b00780c */ /* 0x000fc80003f05270 */
[----:B-1----:R-:W-:Y:S02]  /*2b90*/  SEL R0, RZ, 0x1, P0 ;  /* 0x00000001ff007807 */ /* 0x002fe40000000000 */
[----:B------:R-:W-:Y:S02]  /*2ba0*/  SEL R11, R11, RZ, P0 ;  /* 0x000000ff0b0b7207 */ /* 0x000fe40000000000 */
[----:B------:R-:W-:Y:S01]  /*2bb0*/  LOP3.LUT R10, R10, R0, RZ, 0x3c, !PT ;  /* 0x000000000a0a7212 */ /* 0x000fe200078e3cff */
[----:B------:R-:W-:Y:S06]  /*2bc0*/  BRA.U UP1, `(.L_x_43) ;  /* 0xfffffff101307547 */ /* 0x000fec000b83ffff */
[----:B------:R-:W-:Y:S01]  /*2bd0*/  UIADD3 UR7, UPT, UPT, UR6, 0xd8, URZ ;  /* 0x000000d806077890 */ /* 0x000fe2000fffe0ff */
[----:B------:R-:W-:-:S03]  /*2be0*/  SHF.L.U32 R2, R12, 0x1f, RZ ;  /* 0x0000001f0c027819 */ /* 0x000fc600000006ff */
[----:B------:R-:W-:-:S09]  /*2bf0*/  ULEA UR4, UR5, UR7, 0x3 ;  /* 0x0000000705047291 */ /* 0x000fd2000f8e18ff */
[----:B------:R-:W1:Y:S02]  /*2c00*/  SYNCS.PHASECHK.TRANS64.TRYWAIT P0, [UR4], R2 ;  /* 0x00000002ff0075a7 */ /* 0x000e640008001104 */
[----:B-1----:R-:W-:Y:S05]  /*2c10*/  @!P0 BRA `(.L_x_44) ;  /* 0x0000004c009c8947 */ /* 0x002fea0003800000 */
.L_x_131:
[----:B------:R-:W-:-:S04]  /*2c20*/  UIADD3 UR4, UPT, UPT, UR5, 0x1, URZ ;  /* 0x0000000105047890 */ /* 0x000fc8000fffe0ff */
[----:B------:R-:W-:-:S04]  /*2c30*/  UISETP.NE.AND UP0, UPT, UR4, 0x1b, UPT ;  /* 0x0000001b0400788c */ /* 0x000fc8000bf05270 */
[----:B------:R-:W-:Y:S02]  /*2c40*/  USEL UR6, URZ, 0x1, UP0 ;  /* 0x00000001ff067887 */ /* 0x000fe40008000000 */
[----:B------:R-:W-:-:S04]  /*2c50*/  USEL UR4, UR4, URZ, UP0 ;  /* 0x000000ff04047287 */ /* 0x000fc80008000000 */
[----:B------:R-:W-:Y:S01]  /*2c60*/  ULEA UR5, UR4, UR7, 0x3 ;  /* 0x0000000704057291 */ /* 0x000fe2000f8e18ff */
[----:B-1----:R-:W-:-:S04]  /*2c70*/  LOP3.LUT R2, R12, UR6, RZ, 0x3c, !PT ;  /* 0x000000060c027c12 */ /* 0x002fc8000f8e3cff */
[----:B------:R-:W-:-:S04]  /*2c80*/  SHF.L.U32 R3, R2, 0x1f, RZ ;  /* 0x0000001f02037819 */ /* 0x000fc800000006ff */
[----:B------:R-:W1:Y:S02]  /*2c90*/  SYNCS.PHASECHK.TRANS64.TRYWAIT P0, [UR5], R3 ;  /* 0x00000003ff0075a7 */ /* 0x000e640008001105 */
[----:B-1----:R-:W-:Y:S05]  /*2ca0*/  @!P0 BRA `(.L_x_45) ;  /* 0x0000004c00908947 */ /* 0x002fea0003800000 */
.L_x_133:
[----:B------:R-:W-:-:S04]  /*2cb0*/  UIADD3 UR4, UPT, UPT, UR4, 0x1, URZ ;  /* 0x0000000104047890 */ /* 0x000fc8000fffe0ff */
[----:B------:R-:W-:-:S04]  /*2cc0*/  UISETP.NE.AND UP0, UPT, UR4, 0x1b, UPT ;  /* 0x0000001b0400788c */ /* 0x000fc8000bf05270 */
[----:B------:R-:W-:Y:S02]  /*2cd0*/  USEL UR6, URZ, 0x1, UP0 ;  /* 0x00000001ff067887 */ /* 0x000fe40008000000 */
[----:B------:R-:W-:-:S04]  /*2ce0*/  USEL UR4, UR4, URZ, UP0 ;  /* 0x000000ff04047287 */ /* 0x000fc80008000000 */
[----:B------:R-:W-:Y:S01]  /*2cf0*/  ULEA UR5, UR4, UR7, 0x3 ;  /* 0x0000000704057291 */ /* 0x000fe2000f8e18ff */
[----:B------:R-:W-:-:S04]  /*2d00*/  LOP3.LUT R2, R2, UR6, RZ, 0x3c, !PT ;  /* 0x0000000602027c12 */ /* 0x000fc8000f8e3cff */
[----:B-1----:R-:W-:-:S04]  /*2d10*/  SHF.L.U32 R3, R2, 0x1f, RZ ;  /* 0x0000001f02037819 */ /* 0x002fc800000006ff */
[----:B------:R-:W1:Y:S02]  /*2d20*/  SYNCS.PHASECHK.TRANS64.TRYWAIT P0, [UR5], R3 ;  /* 0x00000003ff0075a7 */ /* 0x000e640008001105 */
[----:B-1----:R-:W-:Y:S05]  /*2d30*/  @!P0 BRA `(.L_x_46) ;  /* 0x0000004c00848947 */ /* 0x002fea0003800000 */
.L_x_135:
        /* <DEDUP_REMOVED lines=9> */
.L_x_137:
        /* <DEDUP_REMOVED lines=9> */
.L_x_139:
        /* <DEDUP_REMOVED lines=9> */
.L_x_141:
        /* <DEDUP_REMOVED lines=9> */
.L_x_143:
        /* <DEDUP_REMOVED lines=9> */
.L_x_145:
        /* <DEDUP_REMOVED lines=9> */
.L_x_147:
        /* <DEDUP_REMOVED lines=9> */
.L_x_149:
        /* <DEDUP_REMOVED lines=9> */
.L_x_151:
        /* <DEDUP_REMOVED lines=9> */
.L_x_153:
        /* <DEDUP_REMOVED lines=9> */
.L_x_155:
        /* <DEDUP_REMOVED lines=9> */
.L_x_157:
        /* <DEDUP_REMOVED lines=9> */
.L_x_159:
        /* <DEDUP_REMOVED lines=9> */
.L_x_161:
        /* <DEDUP_REMOVED lines=9> */
.L_x_163:
        /* <DEDUP_REMOVED lines=9> */
.L_x_165:
        /* <DEDUP_REMOVED lines=9> */
.L_x_167:
        /* <DEDUP_REMOVED lines=9> */
.L_x_169:
        /* <DEDUP_REMOVED lines=9> */
.L_x_171:
        /* <DEDUP_REMOVED lines=9> */
.L_x_173:
        /* <DEDUP_REMOVED lines=9> */
.L_x_175:
        /* <DEDUP_REMOVED lines=9> */
.L_x_177:
        /* <DEDUP_REMOVED lines=9> */
.L_x_179:
        /* <DEDUP_REMOVED lines=9> */
.L_x_181:
[----:B------:R-:W-:-:S04]  /*3a30*/  UIADD3 UR4, UPT, UPT, UR4, 0x1, URZ ;  /* 0x0000000104047890 */ /* 0x000fc8000fffe0ff */
[----:B------:R-:W-:-:S04]  /*3a40*/  UISETP.NE.AND UP0, UPT, UR4, 0x1b, UPT ;  /* 0x0000001b0400788c */ /* 0x000fc8000bf05270 */
[----:B------:R-:W-:Y:S02]  /*3a50*/  USEL UR5, URZ, 0x1, UP0 ;  /* 0x00000001ff057887 */ /* 0x000fe40008000000 */
[----:B------:R-:W-:-:S04]  /*3a60*/  USEL UR4, UR4, URZ, UP0 ;  /* 0x000000ff04047287 */ /* 0x000fc80008000000 */
[----:B------:R-:W-:Y:S01]  /*3a70*/  ULEA UR4, UR4, UR7, 0x3 ;  /* 0x0000000704047291 */ /* 0x000fe2000f8e18ff */
[----:B------:R-:W-:-:S04]  /*3a80*/  LOP3.LUT R2, R2, UR5, RZ, 0x3c, !PT ;  /* 0x0000000502027c12 */ /* 0x000fc8000f8e3cff */
[----:B------:R-:W-:Y:S01]  /*3a90*/  SHF.L.U32 R2, R2, 0x1f, RZ ;  /* 0x0000001f02027819 */ /* 0x000fe200000006ff */
[----:B-1----:R-:W-:-:S07]  /*3aa0*/  IMAD.U32 R0, RZ, RZ, UR4 ;  /* 0x00000004ff007e24 */ /* 0x002fce000f8e00ff */
.L_x_70:
[----:B-1----:R1:W2:Y:S02]  /*3ab0*/  SYNCS.PHASECHK.TRANS64.TRYWAIT P0, [R0+URZ], R2 ;  /* 0x00000002000075a7 */ /* 0x0022a400080011ff */
[----:B--2---:R-:W-:Y:S05]  /*3ac0*/  @!P0 NANOSLEEP.SYNCS 0x989680 ;  /* 0x009896800000895d */ /* 0x004fea0003900000 */
[----:B------:R-:W2:Y:S02]  /*3ad0*/  @!P0 SYNCS.PHASECHK.TRANS64 P0, [R0+URZ], R2 ;  /* 0x00000002000085a7 */ /* 0x000ea400080010ff */
[----:B--2---:R-:W-:Y:S05]  /*3ae0*/  @P0 EXIT ;  /* 0x000000000000094d */ /* 0x004fea0003800000 */
[----:B------:R-:W-:Y:S05]  /*3af0*/  BRA `(.L_x_70) ;  /* 0xfffffffc00ec7947 */ /* 0x000fea000383ffff */
.L_x_23:
[----:B------:R-:W-:-:S04]  /*3b00*/  UISETP.NE.AND UP0, UPT, UR48, URZ, UPT ;  /* 0x000000ff3000728c */ /* 0x000fc8000bf05270 */
[----:B------:R-:W-:-:S09]  /*3b10*/  UISETP.NE.OR UP0, UPT, UR22, 0x1, UP0 ;  /* 0x000000011600788c */ /* 0x000fd20008705670 */
[----:B------:R-:W-:Y:S05]  /*3b20*/  BRA.U UP0, `(.L_x_71) ;  /* 0x0000000500487547 */ /* 0x000fea000b800000 */
[----:B------:R-:W-:Y:S01]  /*3b30*/  ISETP.GE.U32.AND P2, PT, R0, 0x8, PT ;  /* 0x000000080000780c */ /* 0x000fe20003f46070 */
[----:B------:R-:W-:Y:S01]  /*3b40*/  IMAD.MOV.U32 R12, RZ, RZ, 0x1 ;  /* 0x00000001ff0c7424 */ /* 0x000fe200078e00ff */
[----:B------:R-:W-:Y:S02]  /*3b50*/  CS2R R10, SRZ ;  /* 0x00000000000a7805 */ /* 0x000fe4000001ff00 */
[----:B------:R-:W-:Y:S01]  /*3b60*/  CS2R R8, SRZ ;  /* 0x0000000000087805 */ /* 0x000fe2000001ff00 */
[----:B------:R-:W-:Y:S01]  /*3b70*/  UMOV UR6, 0x400 ;  /* 0x0000040000067882 */ /* 0x000fe20000000000 */
[----:B------:R-:W-:Y:S01]  /*3b80*/  UMOV UR5, URZ ;  /* 0x000000ff00057c82 */ /* 0x000fe20008000000 */
[----:B------:R-:W-:-:S12]  /*3b90*/  ULEA UR6, UR48, UR6, 0x18 ;  /* 0x0000000630067291 */ /* 0x000fd8000f8ec0ff */
.L_x_75:
[----:B------:R-:W-:Y:S02]  /*3ba0*/  LEA R2, R8, UR6, 0x3 ;  /* 0x0000000608027c11 */ /* 0x000fe4000f8e18ff */
[----:B------:R-:W-:-:S03]  /*3bb0*/  SHF.L.U32 R4, R9, 0x1f, RZ ;  /* 0x0000001f09047819 */ /* 0x000fc600000006ff */
[----:B------:R-:W-:Y:S01]  /*3bc0*/  VIADD R5, R2, 0x240 ;  /* 0x0000024002057836 */ /* 0x000fe20000000000 */
[----:B------:R-:W2:Y:S02]  /*3bd0*/  SYNCS.PHASECHK.TRANS64.TRYWAIT P0, [R2+URZ+0x230], R4 ;  /* 0x00023004020075a7 */ /* 0x000ea400080011ff */
[----:B--2---:R-:W-:Y:S05]  /*3be0*/  @!P0 BRA `(.L_x_72) ;  /* 0x0000004800188947 */ /* 0x004fea0003800000 */
.L_x_182:
[----:B------:R-:W-:Y:S01]  /*3bf0*/  ULEA UR4, UR5, UR6, 0x3 ;  /* 0x0000000605047291 */ /* 0x000fe2000f8e18ff */
[----:B--2---:R-:W-:Y:S01]  /*3c00*/  PRMT R2, RZ, 0x654, R5 ;  /* 0x00000654ff027816 */ /* 0x004fe20000000005 */
[----:B------:R-:W-:Y:S01]  /*3c10*/  @!P2 IMAD.MOV.U32 R4, RZ, RZ, 0x10 ;  /* 0x00000010ff04a424 */ /* 0x000fe200078e00ff */
[----:B------:R-:W-:Y:S01]  /*3c20*/  SHF.L.U32 R5, R12, 0x1f, RZ ;  /* 0x0000001f0c057819 */ /* 0x000fe200000006ff */
[----:B------:R-:W-:Y:S01]  /*3c30*/  UIADD3 UR7, UPT, UPT, UR4, 0x1d0, URZ ;  /* 0x000001d004077890 */ /* 0x000fe2000fffe0ff */
[----:B------:R2:W-:Y:S05]  /*3c40*/  SYNCS.ARRIVE.TRANS64.RED.A1T0 RZ, [R2+URZ], RZ ;  /* 0x000000ff02ff79a7 */ /* 0x0005ea00081004ff */
[----:B------:R-:W-:Y:S01]  /*3c50*/  IMAD.U32 R6, RZ, RZ, UR7 ;  /* 0x00000007ff067e24 */ /* 0x000fe2000f8e00ff */
[----:B------:R-:W3:Y:S04]  /*3c60*/  SYNCS.PHASECHK.TRANS64.TRYWAIT P0, [UR4+0x1e0], R5 ;  /* 0x0001e005ff0075a7 */ /* 0x000ee80008001104 */
[----:B------:R-:W-:Y:S01]  /*3c70*/  PRMT R6, R0, 0x654, R6 ;  /* 0x0000065400067816 */ /* 0x000fe20000000006 */
[----:B--23--:R-:W-:Y:S06]  /*3c80*/  @!P0 BRA `(.L_x_73) ;  /* 0x0000004800048947 */ /* 0x00cfec0003800000 */
.L_x_184:
[----:B------:R-:W-:Y:S01]  /*3c90*/  ULEA UR8, UR5, UR6, 0x4 ;  /* 0x0000000605087291 */ /* 0x000fe2000f8e20ff */
[----:B------:R-:W-:Y:S01]  /*3ca0*/  SEL R3, R6, R3, !P2 ;  /* 0x0000000306037207 */ /* 0x000fe20005000000 */
[----:B------:R-:W-:Y:S01]  /*3cb0*/  UIADD3 UR9, UPT, UPT, UR4, 0x1d0, URZ ;  /* 0x000001d004097890 */ /* 0x000fe2000fffe0ff */
[----:B--2---:R-:W-:Y:S01]  /*3cc0*/  LEA R2, R11, UR6, 0x3 ;  /* 0x000000060b027c11 */ /* 0x004fe2000f8e18ff */
[----:B------:R-:W-:Y:S01]  /*3cd0*/  UIADD3 UR8, UPT, UPT, UR8, 0x260, URZ ;  /* 0x0000026008087890 */ /* 0x000fe2000fffe0ff */
[----:B------:R2:W-:Y:S01]  /*3ce0*/  @!P2 SYNCS.ARRIVE.TRANS64.RED RZ, [R3+URZ], R4 ;  /* 0x0000000403ffa9a7 */ /* 0x0005e200080004ff */
[----:B------:R-:W-:Y:S01]  /*3cf0*/  UIADD3 UR4, UPT, UPT, UR5, 0x1, URZ ;  /* 0x0000000105047890 */ /* 0x000fe2000fffe0ff */
[----:B------:R-:W-:-:S03]  /*3d00*/  VIADD R8, R8, 0x1 ;  /* 0x0000000108087836 */ /* 0x000fc60000000000 */
[----:B------:R-:W-:Y:S02]  /*3d10*/  UISETP.NE.AND UP0, UPT, UR4, 0x2, UPT ;  /* 0x000000020400788c */ /* 0x000fe4000bf05270 */
[----:B------:R-:W-:Y:S01]  /*3d20*/  ISETP.NE.AND P0, PT, R8, 0x2, PT ;  /* 0x000000020800780c */ /* 0x000fe20003f05270 */
[----:B------:R-:W-:Y:S06]  /*3d30*/  UGETNEXTWORKID.BROADCAST [UR8], [UR9] ;  /* 0x00000000080073ca */ /* 0x000fec0008000100 */
[----:B------:R-:W-:Y:S02]  /*3d40*/  USEL UR7, URZ, 0x1, UP0 ;  /* 0x00000001ff077887 */ /* 0x000fe40008000000 */
[----:B------:R-:W-:-:S04]  /*3d50*/  USEL UR5, UR4, URZ, UP0 ;  /* 0x000000ff04057287 */ /* 0x000fc80008000000 */
[----:B------:R-:W-:Y:S02]  /*3d60*/  LOP3.LUT R12, R12, UR7, RZ, 0x3c, !PT ;  /* 0x000000070c0c7c12 */ /* 0x000fe4000f8e3cff */
[----:B--2---:R-:W-:-:S04]  /*3d70*/  SHF.L.U32 R4, R10, 0x1f, RZ ;  /* 0x0000001f0a047819 */ /* 0x004fc800000006ff */
[----:B------:R-:W2:Y:S02]  /*3d80*/  SYNCS.PHASECHK.TRANS64.TRYWAIT P1, [R2+URZ+0x1d0], R4 ;  /* 0x0001d004020075a7 */ /* 0x000ea400080211ff */
[----:B--2---:R-:W-:Y:S05]  /*3d90*/  @!P1 BRA `(.L_x_74) ;  /* 0x0000004400d89947 */ /* 0x004fea0003800000 */
.L_x_185:
[C---:B--2---:R-:W-:Y:S01]  /*3da0*/  LEA R4, R11.reuse, UR6, 0x4 ;  /* 0x000000060b047c11 */ /* 0x044fe2000f8e20ff */
[----:B------:R-:W-:Y:S01]  /*3db0*/  VIADD R2, R2, 0x1e0 ;  /* 0x000001e002027836 */ /* 0x000fe20000000000 */
[----:B------:R-:W-:Y:S01]  /*3dc0*/  SEL R8, R8, RZ, P0 ;  /* 0x000000ff08087207 */ /* 0x000fe20000000000 */
[----:B------:R-:W-:-:S03]  /*3dd0*/  VIADD R11, R11, 0x1 ;  /* 0x000000010b0b7836 */ /* 0x000fc60000000000 */
[----:B------:R-:W2:Y:S01]  /*3de0*/  LDS.128 R4, [R4+0x260] ;  /* 0x0002600004047984 */ /* 0x000ea20000000c00 */
[----:B------:R-:W-:Y:S02]  /*3df0*/  PRMT R2, RZ, 0x654, R2 ;  /* 0x00000654ff027816 */ /* 0x000fe40000000002 */
[C---:B------:R-:W-:Y:S01]  /*3e00*/  ISETP.NE.AND P1, PT, R11.reuse, 0x2, PT ;  /* 0x000000020b00780c */ /* 0x040fe20003f25270 */
[----:B------:R-:W-:Y:S01]  /*3e10*/  @!PT LDS RZ, [RZ] ;  /* 0x00000000fffff984 */ /* 0x000fe20000000800 */
[----:B------:R-:W-:Y:S01]  /*3e20*/  @!PT LDS RZ, [RZ] ;  /* 0x00000000fffff984 */ /* 0x000fe20000000800 */
[----:B------:R-:W-:Y:S01]  /*3e30*/  @!PT LDS RZ, [RZ] ;  /* 0x00000000fffff984 */ /* 0x000fe20000000800 */
[----:B------:R-:W-:Y:S01]  /*3e40*/  @!PT LDS RZ, [RZ] ;  /* 0x00000000fffff984 */ /* 0x000fe20000000800 */
[----:B------:R3:W-:Y:S06]  /*3e50*/  MEMBAR.ALL.CTA ;  /* 0x0000000000007992 */ /* 0x0007ec0000008000 */
[----:B---3--:R-:W3:Y:S01]  /*3e60*/  FENCE.VIEW.ASYNC.S ;  /* 0x00000000000073c6 */ /* 0x008ee20000000000 */
[----:B------:R-:W-:Y:S01]  /*3e70*/  SEL R11, R11, RZ, P1 ;  /* 0x000000ff0b0b7207 */ /* 0x000fe20000800000 */
[----:B---3--:R3:W-:Y:S01]  /*3e80*/  SYNCS.ARRIVE.TRANS64.RED.A1T0 RZ, [R2+URZ], RZ ;  /* 0x000000ff02ff79a7 */ /* 0x0087e200081004ff */
[----:B--2---:R-:W-:-:S02]  /*3e90*/  LOP3.LUT P3, RZ, R6, 0x1, RZ, 0xc0, !PT ;  /* 0x0000000106ff7812 */ /* 0x004fc4000786c0ff */
[----:B------:R-:W-:-:S04]  /*3ea0*/  SEL R4, RZ, 0x1, P1 ;  /* 0x00000001ff047807 */ /* 0x000fc80000800000 */
[----:B------:R-:W-:Y:S02]  /*3eb0*/  LOP3.LUT R10, R10, R4, RZ, 0x3c, !PT ;  /* 0x000000040a0a7212 */ /* 0x000fe400078e3cff */
[----:B---3--:R-:W-:-:S04]  /*3ec0*/  SEL R2, RZ, 0x1, P0 ;  /* 0x00000001ff027807 */ /* 0x008fc80000000000 */
[----:B------:R-:W-:Y:S01]  /*3ed0*/  LOP3.LUT R9, R9, R2, RZ, 0x3c, !PT ;  /* 0x0000000209097212 */ /* 0x000fe200078e3cff */
[----:B------:R-:W-:Y:S06]  /*3ee0*/  @P3 BRA `(.L_x_75) ;  /* 0xfffffffc002c3947 */ /* 0x000fec000383ffff */
[----:B------:R-:W-:Y:S01]  /*3ef0*/  ULEA UR4, UR5, UR6, 0x3 ;  /* 0x0000000605047291 */ /* 0x000fe2000f8e18ff */
[----:B------:R-:W-:-:S08]  /*3f00*/  SHF.L.U32 R2, R12, 0x1f, RZ ;  /* 0x0000001f0c027819 */ /* 0x000fd000000006ff */
[----:B------:R-:W2:Y:S02]  /*3f10*/  SYNCS.PHASECHK.TRANS64 P0, [UR4+0x1e0], R2 ;  /* 0x0001e002ff0075a7 */ /* 0x000ea40008001004 */
[----:B--2---:R-:W-:Y:S05]  /*3f20*/  @P0 BRA `(.L_x_76) ;  /* 0x0000000000080947 */ /* 0x004fea0003800000 */
[----:B------:R-:W2:Y:S02]  /*3f30*/  SYNCS.PHASECHK.TRANS64.TRYWAIT P0, [UR4+0x1e0], R2 ;  /* 0x0001e002ff0075a7 */ /* 0x000ea40008001104 */
[----:B--2---:R-:W-:Y:S05]  /*3f40*/  @!P0 BRA `(.L_x_77) ;  /* 0x0000004400808947 */ /* 0x004fea0003800000 */
.L_x_76:
[----:B------:R-:W-:-:S04]  /*3f50*/  UIADD3 UR7, UPT, UPT, UR5, 0x1, URZ ;  /* 0x0000000105077890 */ /* 0x000fc8000fffe0ff */
[----:B------:R-:W-:-:S04]  /*3f60*/  UISETP.NE.AND UP0, UPT, UR7, 0x2, UPT ;  /* 0x000000020700788c */ /* 0x000fc8000bf05270 */
[----:B------:R-:W-:Y:S02]  /*3f70*/  USEL UR8, URZ, 0x1, UP0 ;  /* 0x00000001ff087887 */ /* 0x000fe40008000000 */
[----:B------:R-:W-:-:S04]  /*3f80*/  USEL UR7, UR7, URZ, UP0 ;  /* 0x000000ff07077287 */ /* 0x000fc80008000000 */
[----:B------:R-:W-:Y:S01]  /*3f90*/  ULEA UR7, UR7, UR6, 0x3 ;  /* 0x0000000607077291 */ /* 0x000fe2000f8e18ff */
[----:B--2---:R-:W-:-:S04]  /*3fa0*/  LOP3.LUT R2, R12, UR8, RZ, 0x3c, !PT ;  /* 0x000000080c027c12 */ /* 0x004fc8000f8e3cff */
[----:B------:R-:W-:-:S04]  /*3fb0*/  SHF.L.U32 R0, R2, 0x1f, RZ ;  /* 0x0000001f02007819 */ /* 0x000fc800000006ff */
[----:B------:R-:W2:Y:S02]  /*3fc0*/  SYNCS.PHASECHK.TRANS64 P0, [UR7+0x1e0], R0 ;  /* 0x0001e000ff0075a7 */ /* 0x000ea40008001007 */
[----:B-12---:R-:W-:Y:S05]  /*3fd0*/  @P0 EXIT ;  /* 0x000000000000094d */ /* 0x006fea0003800000 */
[----:B------:R-:W-:Y:S02]  /*3fe0*/  SHF.L.U32 R2, R2, 0x1f, RZ ;  /* 0x0000001f02027819 */ /* 0x000fe400000006ff */
[----:B------:R-:W-:-:S07]  /*3ff0*/  MOV R0, UR7 ;  /* 0x0000000700007c02 */ /* 0x000fce0008000f00 */
.L_x_78:
[----:B-1----:R1:W2:Y:S02]  /*4000*/  SYNCS.PHASECHK.TRANS64.TRYWAIT P0, [R0+URZ+0x1e0], R2 ;  /* 0x0001e002000075a7 */ /* 0x0022a400080011ff */
[----:B--2---:R-:W-:Y:S05]  /*4010*/  @!P0 NANOSLEEP.SYNCS 0x989680 ;  /* 0x009896800000895d */ /* 0x004fea0003900000 */
[----:B------:R-:W2:Y:S02]  /*4020*/  @!P0 SYNCS.PHASECHK.TRANS64 P0, [R0+URZ+0x1e0], R2 ;  /* 0x0001e002000085a7 */ /* 0x000ea400080010ff */
[----:B--2---:R-:W-:Y:S05]  /*4030*/  @P0 EXIT ;  /* 0x000000000000094d */ /* 0x004fea0003800000 */
[----:B------:R-:W-:Y:S05]  /*4040*/  BRA `(.L_x_78) ;  /* 0xfffffffc00ec7947 */ /* 0x000fea000383ffff */
.L_x_71:
[----:B------:R-:W-:Y:S05]  /*4050*/  BRA.U UP4, `(.L_x_79) ;  /* 0x0000000d049c7547 */ /* 0x000fea000b800000 */
[----:B------:R-:W-:Y:S01]  /*4060*/  UMOV UR4, 0x40 ;  /* 0x0000004000047882 */ /* 0x000fe20000000000 */
[----:B------:R-:W-:Y:S01]  /*4070*/  NOP ;  /* 0x0000000000007918 */ /* 0x000fe20000000000 */
[----:B------:R-:W-:Y:S01]  /*4080*/  ULEA UR5, UR48, UR4, 0x18 ;  /* 0x0000000430057291 */ /* 0x000fe2000f8ec0ff */
[----:B------:R-:W-:Y:S02]  /*4090*/  UMOV UR6, 0x400 ;  /* 0x0000040000067882 */ /* 0x000fe40000000000 */
[----:B------:R-:W-:-:S06]  /*40a0*/  ULEA UR6, UR48, UR6, 0x18 ;  /* 0x0000000630067291 */ /* 0x000fcc000f8ec0ff */
[----:B------:R-:W2:Y:S02]  /*40b0*/  LDS.U8 R0, [UR5+0x1c] ;  /* 0x00001c05ff007984 */ /* 0x000ea40008000000 */
[----:B--2---:R-:W-:-:S13]  /*40c0*/  ISETP.NE.AND P0, PT, R0, RZ, PT ;  /* 0x000000ff0000720c */ /* 0x004fda0003f05270 */
[----:B------:R-:W-:Y:S05]  /*40d0*/  @P0 BRA `(.L_x_80) ;  /* 0x0000000000580947 */ /* 0x000fea0003800000 */
[----:B------:R-:W-:-:S13]  /*40e0*/  ELECT P0, URZ, PT ;  /* 0x0000000000ff782f */ /* 0x000fda0003800000 */
[----:B------:R-:W-:Y:S05]  /*40f0*/  @!P0 BRA `(.L_x_81) ;  /* 0x0000000000608947 */ /* 0x000fea0003800000 */
[----:B------:R-:W-:Y:S01]  /*4100*/  UMOV UR4, 0x10 ;  /* 0x0000001000047882 */ /* 0x000fe20000000000 */
[----:B------:R-:W-:Y:S01]  /*4110*/  HFMA2 R0, -RZ, RZ, 0, 5.9604644775390625e-08 ;  /* 0x00000001ff007431 */ /* 0x000fe200000001ff */
[----:B------:R-:W-:-:S03]  /*4120*/  MOV R3, 0xffff ;  /* 0x0000ffff00037802 */ /* 0x000fc60000000f00 */
[----:B------:R-:W-:Y:S04]  /*4130*/  DEPBAR.LE SB2, 0x36 ;  /* 0x0000ad800000791a */ /* 0x000fe80000000000 */
[----:B------:R-:W2:Y:S02]  /*4140*/  UTCATOMSWS.FIND_AND_SET.ALIGN UP0, UR4, UR4 ;  /* 0x00000004000475e3 */ /* 0x000ea40008000800 */
[----:B--2---:R-:W-:Y:S01]  /*4150*/  MOV R4, UR4 ;  /* 0x0000000400047c02 */ /* 0x004fe20008000f00 */
[----:B------:R-:W-:Y:S06]  /*4160*/  BRA.U UP0, `(.L_x_82) ;  /* 0x0000000100187547 */ /* 0x000fec000b800000 */
.L_x_83:
[----:B------:R-:W-:Y:S05]  /*4170*/  NANOSLEEP 0x64 ;  /* 0x000000640000795d */ /* 0x000fea0003800000 */
[----:B------:R-:W-:-:S05]  /*4180*/  UMOV UR4, 0x10 ;  /* 0x0000001000047882 */ /* 0x000fca0000000000 */
[----:B------:R-:W-:Y:S04]  /*4190*/  DEPBAR.LE SB2, 0x36 ;  /* 0x0000ad800000791a */ /* 0x000fe80000000000 */
[----:B------:R-:W2:Y:S02]  /*41a0*/  UTCATOMSWS.FIND_AND_SET.ALIGN UP0, UR4, UR4 ;  /* 0x00000004000475e3 */ /* 0x000ea40008000800 */
[----:B--2---:R-:W-:Y:S01]  /*41b0*/  MOV R4, UR4 ;  /* 0x0000000400047c02 */ /* 0x004fe20008000f00 */
[----:B------:R-:W-:Y:S05]  /*41c0*/  BRA.U !UP0, `(.L_x_83) ;  /* 0xfffffffd08e87547 */ /* 0x000fea000b83ffff */
.L_x_82:
[-C--:B------:R-:W-:Y:S02]  /*41d0*/  SHF.L.U32 R3, R3, R4.reuse, RZ ;  /* 0x0000000403037219 */ /* 0x080fe400000006ff */
[----:B------:R-:W-:Y:S01]  /*41e0*/  SHF.L.U32 R0, R0, R4, RZ ;  /* 0x0000000400007219 */ /* 0x000fe200000006ff */
[----:B------:R-:W-:Y:S02]  /*41f0*/  IMAD.SHL.U32 R4, R4, 0x20, RZ ;  /* 0x0000002004047824 */ /* 0x000fe400078e00ff */
[----:B------:R2:W-:Y:S04]  /*4200*/  ATOMS.OR RZ, [UR5+0x14], R3 ;  /* 0x00001403ffff798c */ /* 0x0005e8000b000005 */
[----:B------:R2:W-:Y:S04]  /*4210*/  ATOMS.OR RZ, [UR5+0x18], R0 ;  /* 0x00001800ffff798c */ /* 0x0005e8000b000005 */
[----:B------:R2:W-:Y:S01]  /*4220*/  STS [UR6+0x280], R4 ;  /* 0x00028004ff007988 */ /* 0x0005e20008000806 */
[----:B------:R-:W-:Y:S05]  /*4230*/  BRA `(.L_x_81) ;  /* 0x0000000000107947 */ /* 0x000fea0003800000 */
.L_x_80:
[----:B------:R-:W-:Y:S02]  /*4240*/  MOV R0, 0xffffffff ;  /* 0xffffffff00007802 */ /* 0x000fe40000000f00 */
[----:B------:R-:W-:-:S03]  /*4250*/  MOV R4, 0x4280 ;  /* 0x0000428000047802 */ /* 0x000fc60000000f00 */
[----:B------:R2:W-:Y:S04]  /*4260*/  STS [UR6+0x280], R0 ;  /* 0x00028000ff007988 */ /* 0x0005e80008000806 */
[----:B-12--5:R-:W-:Y:S05]  /*4270*/  CALL.REL.NOINC `($__internal_1_$__cuda_sm10x_tcgen05_guardrail_trap_phase_invalid_during_alloc) ;  /* 0x0000004800007944 */ /* 0x026fea0003c00000 */
.L_x_81:
[----:B------:R-:W-:Y:S05]  /*4280*/  WARPSYNC.ALL ;  /* 0x0000000000007948 */ /* 0x000fea0003800000 */
[----:B------:R-:W3:Y:S01]  /*4290*/  S2UR UR4, SR_CgaCtaId ;  /* 0x00000000000479c3 */ /* 0x000ee20000008800 */
[----:B------:R-:W-:Y:S01]  /*42a0*/  UMOV UR17, 0x400 ;  /* 0x0000040000117882 */ /* 0x000fe20000000000 */
[----:B------:R-:W-:-:S06]  /*42b0*/  NOP ;  /* 0x0000000000007918 */ /* 0x000fcc0000000000 */
[----:B------:R-:W-:Y:S06]  /*42c0*/  BAR.ARV 0x6, 0xa0 ;  /* 0x0182800000007b1d */ /* 0x000fec0000002000 */
[----:B------:R-:W4:Y:S01]  /*42d0*/  LDCU UR5, c[0x0][0x38c] ;  /* 0x00007180ff0577ac */ /* 0x000f220008000800 */
[----:B------:R-:W-:Y:S01]  /*42e0*/  LOP3.LUT R2, R2, 0xffff, RZ, 0xc0, !PT ;  /* 0x0000ffff02027812 */ /* 0x000fe200078ec0ff */
[----:B------:R-:W-:Y:S01]  /*42f0*/  IMAD.MOV.U32 R11, RZ, RZ, 0x1 ;  /* 0x00000001ff0b7424 */ /* 0x000fe200078e00ff */
[----:B------:R-:W-:Y:S01]  /*4300*/  CS2R R8, SRZ ;  /* 0x0000000000087805 */ /* 0x000fe2000001ff00 */
[----:B------:R-:W1:Y:S01]  /*4310*/  LDCU UR8, c[0x0][0x38c] ;  /* 0x00007180ff0877ac */ /* 0x000e620008000800 */
[----:B------:R-:W-:Y:S01]  /*4320*/  R2UR UR19, R2 ;  /* 0x00000000021372ca */ /* 0x000fe200000e0000 */
[----:B------:R-:W-:Y:S01]  /*4330*/  IMAD.MOV.U32 R10, RZ, RZ, RZ ;  /* 0x000000ffff0a7224 */ /* 0x000fe200078e00ff */
[----:B------:R-:W-:Y:S01]  /*4340*/  UMOV UR22, URZ ;  /* 0x000000ff00167c82 */ /* 0x000fe20008000000 */
[----:B------:R-:W-:Y:S01]  /*4350*/  UMOV UR14, URZ ;  /* 0x000000ff000e7c82 */ /* 0x000fe20008000000 */
[----:B---3--:R-:W-:Y:S01]  /*4360*/  ULEA UR17, UR4, UR17, 0x18 ;  /* 0x0000001104117291 */ /* 0x008fe2000f8ec0ff */
[----:B------:R-:W-:Y:S01]  /*4370*/  UMOV UR26, 0x0 ;  /* 0x00000000001a7882 */ /* 0x000fe20000000000 */
[----:B------:R-:W-:-:S02]  /*4380*/  UMOV UR27, 0x4100490 ;  /* 0x04100490001b7882 */ /* 0x000fc40000000000 */
[----:B------:R-:W-:Y:S02]  /*4390*/  UIADD3 UR6, UPT, UPT, UR17, 0x2600, URZ ;  /* 0x0000260011067890 */ /* 0x000fe4000fffe0ff */
[----:B------:R-:W-:Y:S02]  /*43a0*/  UIADD3 UR7, UPT, UPT, UR17, 0x1d600, URZ ;  /* 0x0001d60011077890 */ /* 0x000fe4000fffe0ff */
[----:B----4-:R-:W-:Y:S01]  /*43b0*/  UIADD3 UR5, UPT, UPT, UR5, 0x3f, URZ ;  /* 0x0000003f05057890 */ /* 0x010fe2000fffe0ff */
[----:B--2---:R-:W2:Y:S01]  /*43c0*/  LDS R0, [UR17+0x280] ;  /* 0x00028011ff007984 */ /* 0x004ea20008000800 */
[----:B------:R-:W-:Y:S02]  /*43d0*/  USHF.R.U32.HI UR6, URZ, 0x4, UR6 ;  /* 0x00000004ff067899 */ /* 0x000fe40008011606 */
[----:B------:R-:W-:Y:S02]  /*43e0*/  USHF.R.S32.HI UR4, URZ, 0x1f, UR5 ;  /* 0x0000001fff047899 */ /* 0x000fe40008011405 */
[----:B------:R-:W-:-:S02]  /*43f0*/  ULOP3.LUT UR6, UR6, 0x3fff, URZ, 0xc0, !UPT ;  /* 0x00003fff06067892 */ /* 0x000fc4000f8ec0ff */
[----:B------:R-:W-:Y:S02]  /*4400*/  ULEA.HI UR4, UR4, UR5, URZ, 0x6 ;  /* 0x0000000504047291 */ /* 0x000fe4000f8f30ff */
[----:B------:R-:W-:Y:S02]  /*4410*/  USHF.R.U32.HI UR5, URZ, 0x4, UR7 ;  /* 0x00000004ff057899 */ /* 0x000fe40008011607 */
[----:B------:R-:W-:Y:S02]  /*4420*/  USHF.R.S32.HI UR28, URZ, 0x6, UR4 ;  /* 0x00000006ff1c7899 */ /* 0x000fe40008011404 */
[----:B------:R-:W-:Y:S02]  /*4430*/  ULOP3.LUT UR5, UR5, 0x3fff, URZ, 0xc0, !UPT ;  /* 0x00003fff05057892 */ /* 0x000fe4000f8ec0ff */
[----:B------:R-:W-:Y:S02]  /*4440*/  UISETP.LT.AND UP0, UPT, UR28, 0x1, UPT ;  /* 0x000000011c00788c */ /* 0x000fe4000bf01270 */
[----:B------:R-:W-:-:S02]  /*4450*/  ULOP3.LUT UR20, UR6, 0x10000, URZ, 0xfc, !UPT ;  /* 0x0001000006147892 */ /* 0x000fc4000f8efcff */
[----:B------:R-:W-:Y:S02]  /*4460*/  USEL UR29, UR28, 0x1, !UP0 ;  /* 0x000000011c1d7887 */ /* 0x000fe4000c000000 */
[----:B------:R-:W-:Y:S02]  /*4470*/  ULOP3.LUT UR21, UR5, 0x10000, URZ, 0xfc, !UPT ;  /* 0x0001000005157892 */ /* 0x000fe4000f8efcff */
[----:B------:R-:W-:Y:S02]  /*4480*/  UIADD3 UR29, UPT, UPT, -UR29, URZ, URZ ;  /* 0x000000ff1d1d7290 */ /* 0x000fe4000fffe1ff */
[----:B-1----:R-:W-:Y:S01]  /*4490*/  UISETP.GE.AND UP4, UPT, UR8, 0x1, UPT ;  /* 0x000000010800788c */ /* 0x002fe2000bf86270 */
[----:B------:R-:W-:Y:S01]  /*44a0*/  UMOV UR24, 0x0 ;  /* 0x0000000000187882 */ /* 0x000fe20000000000 */
[----:B------:R-:W-:Y:S01]  /*44b0*/  UMOV UR25, 0x4100490 ;  /* 0x0410049000197882 */ /* 0x000fe20000000000 */
[----:B--2---:R-:W-:-:S15]  /*44c0*/  R2UR UR30, R0 ;  /* 0x00000000001e72ca */ /* 0x004fde00000e0000 */
.L_x_90:
[----:B------:R-:W-:Y:S02]  /*44d0*/  LEA R0, R10, UR17, 0x3 ;  /* 0x000000110a007c11 */ /* 0x000fe4000f8e18ff */
[----:B------:R-:W-:Y:S02]  /*44e0*/  SHF.L.U32 R2, R9, 0x1f, RZ ;  /* 0x0000001f09027819 */ /* 0x000fe400000006ff */
[----:B------:R-:W-:Y:S01]  /*44f0*/  PLOP3.LUT P0, PT, PT, PT, UP4, 0x80, 0x8 ;  /* 0x000000000008781c */ /* 0x000fe20003f0f048 */
[----:B------:R-:W-:Y:S01]  /*4500*/  VIADD R3, R0, 0x1e0 ;  /* 0x000001e000037836 */ /* 0x000fe20000000000 */
[----:B-1----:R-:W1:Y:S02]  /*4510*/  SYNCS.PHASECHK.TRANS64.TRYWAIT P1, [R0+URZ+0x1d0], R2 ;  /* 0x0001d002000075a7 */ /* 0x002e6400080211ff */
[----:B-1-3--:R-:W-:Y:S09]  /*4520*/  @!P1 BRA `(.L_x_84) ;  /* 0x0000004000209947 */ /* 0x00aff20003800000 */
.L_x_187:
[----:B------:R-:W-:Y:S01]  /*4530*/  LEA R4, R10, UR17, 0x4 ;  /* 0x000000110a047c11 */ /* 0x000fe2000f8e20ff */
[----:B------:R-:W-:Y:S01]  /*4540*/  @UP4 ULEA UR4, UR14, UR17, 0x3 ;  /* 0x000000110e044291 */ /* 0x000fe2000f8e18ff */
[----:B------:R-:W-:Y:S01]  /*4550*/  PLOP3.LUT P2, PT, PT, PT, PT, 0x80, 0x8 ;  /* 0x000000000008781c */ /* 0x000fe20003f4f070 */
[----:B------:R-:W-:Y:S01]  /*4560*/  ULEA UR23, UR22, UR17, 0x3 ;  /* 0x0000001116177291 */ /* 0x000fe2000f8e18ff */
[----:B------:R-:W-:Y:S02]  /*4570*/  PRMT R3, RZ, 0x654, R3 ;  /* 0x00000654ff037816 */ /* 0x000fe40000000003 */
[----:B------:R-:W2:Y:S01]  /*4580*/  LDS.128 R4, [R4+0x260] ;  /* 0x0002600004047984 */ /* 0x000ea20000000c00 */
[----:B-1----:R-:W-:Y:S02]  /*4590*/  @P0 SHF.L.U32 R2, R8, 0x1f, RZ ;  /* 0x0000001f08020819 */ /* 0x002fe400000006ff */
[----:B------:R-:W-:Y:S01]  /*45a0*/  SHF.L.U32 R0, R11, 0x1f, RZ ;  /* 0x0000001f0b007819 */ /* 0x000fe200000006ff */
[----:B------:R-:W-:Y:S01]  /*45b0*/  @!PT LDS RZ, [RZ] ;  /* 0x00000000fffff984 */ /* 0x000fe20000000800 */
[----:B------:R-:W-:Y:S01]  /*45c0*/  @!PT LDS RZ, [RZ] ;  /* 0x00000000fffff984 */ /* 0x000fe20000000800 */
[----:B------:R-:W-:Y:S01]  /*45d0*/  @!PT LDS RZ, [RZ] ;  /* 0x00000000fffff984 */ /* 0x000fe20000000800 */
[----:B------:R-:W-:Y:S01]  /*45e0*/  @!PT LDS RZ, [RZ] ;  /* 0x00000000fffff984 */ /* 0x000fe20000000800 */
[----:B------:R1:W-:Y:S06]  /*45f0*/  MEMBAR.ALL.CTA ;  /* 0x0000000000007992 */ /* 0x0003ec0000008000 */
[----:B-1----:R-:W1:Y:S02]  /*4600*/  FENCE.VIEW.ASYNC.S ;  /* 0x00000000000073c6 */ /* 0x002e640000000000 */
[----:B-1----:R1:W-:Y:S01]  /*4610*/  SYNCS.ARRIVE.TRANS64.RED.A1T0 RZ, [R3+URZ], RZ ;  /* 0x000000ff03ff79a7 */ /* 0x0023e200081004ff */
[----:B------:R1:W3:Y:S01]  /*4620*/  @P0 SYNCS.PHASECHK.TRANS64.TRYWAIT P2, [UR4], R2 ;  /* 0x00000002ff0005a7 */ /* 0x0002e20008041104 */
[----:B------:R-:W-:Y:S01]  /*4630*/  ULEA.HI UR4, UR22, UR22, URZ, 0x1 ;  /* 0x0000001616047291 */ /* 0x000fe2000f8f08ff */
[----:B--2---:R-:W-:-:S03]  /*4640*/  LOP3.LUT P1, RZ, R6, 0x1, RZ, 0xc0, !PT ;  /* 0x0000000106ff7812 */ /* 0x004fc6000782c0ff */
[----:B------:R-:W-:Y:S02]  /*4650*/  USHF.L.U32 UR18, UR4, 0x5, URZ ;  /* 0x0000000504127899 */ /* 0x000fe400080006ff */
[----:B------:R-:W-:Y:S02]  /*4660*/  ULOP3.LUT UR4, UR4, 0xffe, URZ, 0xc0, !UPT ;  /* 0x00000ffe04047892 */ /* 0x000fe4000f8ec0ff */
[----:B------:R-:W-:Y:S02]  /*4670*/  ULOP3.LUT UR18, UR18, 0xffffffc0, URZ, 0xc0, !UPT ;  /* 0xffffffc012127892 */ /* 0x000fe4000f8ec0ff */
[----:B------:R-:W-:Y:S02]  /*4680*/  UIADD3 UR4, UPT, UPT, -UR4, UR22, URZ ;  /* 0x0000001604047290 */ /* 0x000fe4000fffe1ff */
[----:B------:R-:W-:Y:S01]  /*4690*/  UIADD3 UR18, UPT, UPT, UR30, UR18, URZ ;  /* 0x000000121e127290 */ /* 0x000fe2000fffe0ff */
[----:B------:R-:W2:Y:S03]  /*46a0*/  SYNCS.PHASECHK.TRANS64.TRYWAIT P0, [UR23+0x210], R0 ;  /* 0x00021000ff0075a7 */ /* 0x000ea60008001117 */
[----:B------:R-:W-:Y:S01]  /*46b0*/  ULEA UR18, UR4, UR18, 0x14 ;  /* 0x0000001204127291 */ /* 0x000fe2000f8ea0ff */
[----:B-123--:R-:W-:Y:S11]  /*46c0*/  @!P0 BRA `(.L_x_85) ;  /* 0x0000003c00cc8947 */ /* 0x00eff60003800000 */
.L_x_189:
[----:B------:R-:W-:Y:S01]  /*46d0*/  IADD3 R10, PT, PT, R10, 0x1, RZ ;  /* 0x000000010a0a7810 */ /* 0x000fe20007ffe0ff */
[----:B------:R-:W-:Y:S06]  /*46e0*/  BRA.U !UP4, `(.L_x_86) ;  /* 0x000000010c987547 */ /* 0x000fec000b800000 */
[----:B------:R-:W-:Y:S01]  /*46f0*/  UPLOP3.LUT UP2, UPT, UPT, UPT, UPT, 0x40, 0x4 ;  /* 0x000000000004789c */ /* 0x000fe20003f4e870 */
[----:B------:R-:W-:Y:S01]  /*4700*/  UMOV UR16, UR29 ;  /* 0x0000001d00107c82 */ /* 0x000fe20008000000 */
[----:B------:R-:W-:Y:S01]  /*4710*/  UMOV UR15, UR28 ;  /* 0x0000001c000f7c82 */ /* 0x000fe20008000000 */
[----:B------:R-:W-:-:S08]  /*4720*/  UMOV UR6, UR14 ;  /* 0x0000000e00067c82 */ /* 0x000fd00008000000 */
.L_x_89:
[----:B------:R-:W-:Y:S02]  /*4730*/  UIADD3 UR16, UPT, UPT, UR16, 0x1, URZ ;  /* 0x0000000110107890 */ /* 0x000fe4000fffe0ff */
[----:B--2---:R-:W-:Y:S02]  /*4740*/  ULEA UR5, UR6, UR17, 0x3 ;  /* 0x0000001106057291 */ /* 0x004fe4000f8e18ff */
[----:B------:R-:W-:Y:S01]  /*4750*/  UISETP.NE.AND UP3, UPT, UR16, URZ, UPT ;  /* 0x000000ff1000728c */ /* 0x000fe2000bf65270 */
[----:B---3--:R-:W-:Y:S10]  /*4760*/  @P2 BRA `(.L_x_87) ;  /* 0x00000000000c2947 */ /* 0x008ff40003800000 */
[----:B-1----:R-:W-:Y:S04]  /*4770*/  SHF.L.U32 R2, R8, 0x1f, RZ ;  /* 0x0000001f08027819 */ /* 0x002fe800000006ff */
[----:B------:R-:W1:Y:S02]  /*4780*/  SYNCS.PHASECHK.TRANS64.TRYWAIT P0, [UR5], R2 ;  /* 0x00000002ff0075a7 */ /* 0x000e640008001105 */
[----:B-1----:R-:W-:Y:S05]  /*4790*/  @!P0 BRA `(.L_x_88) ;  /* 0x0000003c00b08947 */ /* 0x002fea0003800000 */
.L_x_87:
[----:B------:R-:W-:Y:S01]  /*47a0*/  UISETP.NE.AND UP0, UPT, UR15, 0x1, UPT ;  /* 0x000000010f00788c */ /* 0x000fe2000bf05270 */
[----:B------:R-:W-:Y:S01]  /*47b0*/  PLOP3.LUT P2, PT, PT, PT, PT, 0x80, 0x8 ;  /* 0x000000000008781c */ /* 0x000fe20003f4f070 */
[----:B------:R-:W-:Y:S02]  /*47c0*/  UIADD3 UR4, UPT, UPT, UR6, 0x1, URZ ;  /* 0x0000000106047890 */ /* 0x000fe4000fffe0ff */
[----:B------:R-:W-:Y:S02]  /*47d0*/  ULEA UR12, UR6, UR21, 0x8 ;  /* 0x00000015060c7291 */ /* 0x000fe4000f8e40ff */
[----:B------:R-:W-:Y:S01]  /*47e0*/  UISETP.NE.AND UP1, UPT, UR4, 0x1b, UPT ;  /* 0x0000001b0400788c */ /* 0x000fe2000bf25270 */
[----:B------:R-:W-:Y:S01]  /*47f0*/  PLOP3.LUT P0, PT, PT, PT, UP0, 0x80, 0x8 ;  /* 0x000000000008781c */ /* 0x000fe20003f0f008 */
[----:B------:R-:W-:Y:S02]  /*4800*/  UIADD3 UR10, UPT, UPT, UR12, 0x2, URZ ;  /* 0x000000020c0a7890 */ /* 0x000fe4000fffe0ff */
[----:B------:R-:W-:Y:S02]  /*4810*/  USEL UR7, URZ, 0x1, UP1 ;  /* 0x00000001ff077887 */ /* 0x000fe40008800000 */
[----:B------:R-:W-:Y:S02]  /*4820*/  USEL UR14, UR4, URZ, UP1 ;  /* 0x000000ff040e7287 */ /* 0x000fe40008800000 */
[----:B------:R-:W-:Y:S02]  /*4830*/  UIADD3 UR15, UPT, UPT, UR15, -0x1, URZ ;  /* 0xffffffff0f0f7890 */ /* 0x000fe4000fffe0ff */
[----:B------:R-:W-:Y:S01]  /*4840*/  @UP0 ULEA UR4, UR14, UR17, 0x3 ;  /* 0x000000110e040291 */ /* 0x000fe2000f8e18ff */
[----:B------:R-:W-:Y:S01]  /*4850*/  LOP3.LUT R8, R8, UR7, RZ, 0x3c, !PT ;  /* 0x0000000708087c12 */ /* 0x000fe2000f8e3cff */
[----:B------:R-:W-:Y:S01]  /*4860*/  UIADD3 UR7, UPT, UPT, UR5, 0xd8, URZ ;  /* 0x000000d805077890 */ /* 0x000fe2000fffe0ff */
[----:B------:R-:W-:Y:S02]  /*4870*/  UMOV UR13, 0x80004020 ;  /* 0x80004020000d7882 */ /* 0x000fe40000000000 */
[----:B-1----:R-:W-:Y:S01]  /*4880*/  @P0 SHF.L.U32 R0, R8, 0x1f, RZ ;  /* 0x0000001f08000819 */ /* 0x002fe200000006ff */
[----:B------:R-:W-:Y:S01]  /*4890*/  UMOV UR5, 0x80004020 ;  /* 0x8000402000057882 */ /* 0x000fe20000000000 */
[----:B------:R-:W-:Y:S01]  /*48a0*/  UMOV UR11, 0x80004020 ;  /* 0x80004020000b7882 */ /* 0x000fe20000000000 */
[----:B------:R-:W-:Y:S01]  /*48b0*/  UMOV UR9, 0x80004020 ;  /* 0x8000402000097882 */ /* 0x000fe20000000000 */
[----:B------:R2:W3:Y:S01]  /*48c0*/  @P0 SYNCS.PHASECHK.TRANS64.TRYWAIT P2, [UR4], R0 ;  /* 0x00000000ff0005a7 */ /* 0x0004e20008041104 */
[----:B------:R-:W-:Y:S03]  /*48d0*/  ULEA UR4, UR6, UR20, 0x8 ;  /* 0x0000001406047291 */ /* 0x000fe6000f8e40ff */
[----:B------:R-:W-:Y:S01]  /*48e0*/  UMOV UR6, UR14 ;  /* 0x0000000e00067c82 */ /* 0x000fe20008000000 */
[----:B------:R-:W-:Y:S05]  /*48f0*/  UIADD3 UR8, UPT, UPT, UR4, 0x2, URZ ;  /* 0x0000000204087890 */ /* 0x000fea000fffe0ff */
[----:B------:R2:W-:Y:S01]  /*4900*/  UTCQMMA gdesc[UR4], gdesc[UR12], tmem[UR18], tmem[UR26], idesc[UR27], UP2 ;  /* 0x00ff1a0c040075ea */ /* 0x0005e20009000312 */
[----:B------:R-:W-:Y:S03]  /*4910*/  UPLOP3.LUT UP2, UPT, UPT, UPT, UPT, 0x80, 0x8 ;  /* 0x000000000008789c */ /* 0x000fe60003f4f070 */
[----:B------:R2:W-:Y:S01]  /*4920*/  UTCQMMA gdesc[UR8], gdesc[UR10], tmem[UR18], tmem[UR24], idesc[UR25], UPT ;  /* 0x00ff180a080075ea */ /* 0x0005e2000b800312 */
[----:B------:R2:W-:Y:S01]  /*4930*/  UTCBAR.MULTICAST [UR7], URZ, UR19 ;  /* 0x000000ff070073e9 */ /* 0x0005e20008000813 */
[----:B------:R-:W-:Y:S06]  /*4940*/  BRA.U UP3, `(.L_x_89) ;  /* 0xfffffffd03787547 */ /* 0x000fec000b83ffff */
.L_x_86:
[----:B--2---:R-:W-:Y:S01]  /*4950*/  UIADD3 UR4, UPT, UPT, UR22, 0x1, URZ ;  /* 0x0000000116047890 */ /* 0x004fe2000fffe0ff */
[C---:B------:R-:W-:Y:S01]  /*4960*/  ISETP.NE.AND P0, PT, R10.reuse, 0x2, PT ;  /* 0x000000020a00780c */ /* 0x040fe20003f05270 */
[----:B------:R-:W-:Y:S02]  /*4970*/  UIADD3 UR5, UPT, UPT, UR23, 0x1f0, URZ ;  /* 0x000001f017057890 */ /* 0x000fe4000fffe0ff */
[----:B------:R-:W-:Y:S01]  /*4980*/  UISETP.NE.AND UP0, UPT, UR4, 0x4, UPT ;  /* 0x000000040400788c */ /* 0x000fe2000bf05270 */
[----:B-1----:R-:W-:Y:S02]  /*4990*/  SEL R0, RZ, 0x1, P0 ;  /* 0x00000001ff007807 */ /* 0x002fe40000000000 */
[----:B------:R-:W-:Y:S01]  /*49a0*/  SEL R10, R10, RZ, P0 ;  /* 0x000000ff0a0a7207 */ /* 0x000fe20000000000 */
[----:B------:R-:W-:Y:S01]  /*49b0*/  USEL UR6, URZ, 0x1, UP0 ;  /* 0x00000001ff067887 */ /* 0x000fe20008000000 */
[----:B------:R-:W-:Y:S01]  /*49c0*/  LOP3.LUT R9, R9, R0, RZ, 0x3c, !PT ;  /* 0x0000000009097212 */ /* 0x000fe200078e3cff */
[----:B------:R-:W-:Y:S01]  /*49d0*/  USEL UR22, UR4, URZ, UP0 ;  /* 0x000000ff04167287 */ /* 0x000fe20008000000 */
[----:B------:R1:W-:Y:S03]  /*49e0*/  UTCBAR [UR5], URZ ;  /* 0x000000ff050073e9 */ /* 0x0003e600080000ff */
[----:B------:R-:W-:Y:S01]  /*49f0*/  LOP3.LUT R11, R11, UR6, RZ, 0x3c, !PT ;  /* 0x000000060b0b7c12 */ /* 0x000fe2000f8e3cff */
[----:B------:R-:W-:Y:S07]  /*4a00*/  @P1 BRA `(.L_x_90) ;  /* 0xfffffff800b01947 */ /* 0x000fee000383ffff */
[----:B------:R-:W2:Y:S01]  /*4a10*/  S2UR UR8, SR_CgaCtaId ;  /* 0x00000000000879c3 */ /* 0x000ea20000008800 */
[----:B------:R-:W-:Y:S01]  /*4a20*/  ELECT P0, URZ, PT ;  /* 0x0000000000ff782f */ /* 0x000fe20003800000 */
[----:B------:R-:W-:Y:S01]  /*4a30*/  IMAD.MOV.U32 R0, RZ, RZ, 0x1 ;  /* 0x00000001ff007424 */ /* 0x000fe200078e00ff */
[----:B------:R-:W-:Y:S01]  /*4a40*/  UIADD3 UR17, UPT, UPT, UR17, 0x210, URZ ;  /* 0x0000021011117890 */ /* 0x000fe2000fffe0ff */
[----:B------:R-:W-:Y:S01]  /*4a50*/  SHF.L.U32 R2, R11, 0x1f, RZ ;  /* 0x0000001f0b027819 */ /* 0x000fe200000006ff */
[----:B------:R-:W-:-:S03]  /*4a60*/  UMOV UR4, 0x40 ;  /* 0x0000004000047882 */ /* 0x000fc60000000000 */
[----:B------:R-:W-:Y:S01]  /*4a70*/  UVIRTCOUNT.DEALLOC.SMPOOL 0x80 ;  /* 0x000000800000784c */ /* 0x000fe20000000000 */
[----:B--2---:R-:W-:Y:S02]  /*4a80*/  ULEA UR8, UR8, UR4, 0x18 ;  /* 0x0000000408087291 */ /* 0x004fe4000f8ec0ff */
[----:B------:R-:W-:-:S07]  /*4a90*/  ULEA UR4, UR22, UR17, 0x3 ;  /* 0x0000001116047291 */ /* 0x000fce000f8e18ff */
[----:B------:R2:W-:Y:S02]  /*4aa0*/  @P0 STS.U8 [UR8+0x1c], R0 ;  /* 0x00001c00ff000988 */ /* 0x0005e40008000008 */
[----:B------:R-:W4:Y:S02]  /*4ab0*/  SYNCS.PHASECHK.TRANS64.TRYWAIT P0, [UR4], R2 ;  /* 0x00000002ff0075a7 */ /* 0x000f240008001104 */
[----:B--2-4-:R-:W-:Y:S05]  /*4ac0*/  @!P0 BRA `(.L_x_91) ;  /* 0x0000003800fc8947 */ /* 0x014fea0003800000 */
.L_x_192:
[----:B------:R-:W-:-:S04]  /*4ad0*/  UIADD3 UR4, UPT, UPT, UR22, 0x1, URZ ;  /* 0x0000000116047890 */ /* 0x000fc8000fffe0ff */
[----:B------:R-:W-:-:S04]  /*4ae0*/  UISETP.NE.AND UP0, UPT, UR4, 0x4, UPT ;  /* 0x000000040400788c */ /* 0x000fc8000bf05270 */
[----:B------:R-:W-:Y:S02]  /*4af0*/  USEL UR6, URZ, 0x1, UP0 ;  /* 0x00000001ff067887 */ /* 0x000fe40008000000 */
[----:B------:R-:W-:-:S04]  /*4b00*/  USEL UR4, UR4, URZ, UP0 ;  /* 0x000000ff04047287 */ /* 0x000fc80008000000 */
[----:B-1----:R-:W-:Y:S01]  /*4b10*/  ULEA UR5, UR4, UR17, 0x3 ;  /* 0x0000001104057291 */ /* 0x002fe2000f8e18ff */
[----:B--2---:R-:W-:-:S04]  /*4b20*/  LOP3.LUT R2, R11, UR6, RZ, 0x3c, !PT ;  /* 0x000000060b027c12 */ /* 0x004fc8000f8e3cff */
[----:B------:R-:W-:-:S04]  /*4b30*/  SHF.L.U32 R3, R2, 0x1f, RZ ;  /* 0x0000001f02037819 */ /* 0x000fc800000006ff */
[----:B------:R-:W1:Y:S02]  /*4b40*/  SYNCS.PHASECHK.TRANS64.TRYWAIT P0, [UR5], R3 ;  /* 0x00000003ff0075a7 */ /* 0x000e640008001105 */
[----:B-1----:R-:W-:Y:S05]  /*4b50*/  @!P0 BRA `(.L_x_92) ;  /* 0x0000003800f08947 */ /* 0x002fea0003800000 */
.L_x_194:
        /* <DEDUP_REMOVED lines=9> */
.L_x_196:
[----:B------:R-:W-:-:S04]  /*4bf0*/  UIADD3 UR4, UPT, UPT, UR4, 0x1, URZ ;  /* 0x0000000104047890 */ /* 0x000fc8000fffe0ff */
[----:B------:R-:W-:-:S04]  /*4c00*/  UISETP.NE.AND UP0, UPT, UR4, 0x4, UPT ;  /* 0x000000040400788c */ /* 0x000fc8000bf05270 */
[----:B------:R-:W-:Y:S02]  /*4c10*/  USEL UR5, URZ, 0x1, UP0 ;  /* 0x00000001ff057887 */ /* 0x000fe40008000000 */
[----:B------:R-:W-:-:S04]  /*4c20*/  USEL UR4, UR4, URZ, UP0 ;  /* 0x000000ff04047287 */ /* 0x000fc80008000000 */
[----:B------:R-:W-:Y:S01]  /*4c30*/  ULEA UR4, UR4, UR17, 0x3 ;  /* 0x0000001104047291 */ /* 0x000fe2000f8e18ff */
[----:B------:R-:W-:-:S04]  /*4c40*/  LOP3.LUT R2, R2, UR5, RZ, 0x3c, !PT ;  /* 0x0000000502027c12 */ /* 0x000fc8000f8e3cff */
[----:B------:R-:W-:-:S04]  /*4c50*/  SHF.L.U32 R2, R2, 0x1f, RZ ;  /* 0x0000001f02027819 */ /* 0x000fc800000006ff */
[----:B------:R-:W2:Y:S02]  /*4c60*/  SYNCS.PHASECHK.TRANS64.TRYWAIT P0, [UR4], R2 ;  /* 0x00000002ff0075a7 */ /* 0x000ea40008001104 */
[----:B--2---:R-:W-:Y:S05]  /*4c70*/  @!P0 BRA `(.L_x_94) ;  /* 0x0000003800d88947 */ /* 0x004fea0003800000 */
.L_x_198:
[----:B------:R-:W-:Y:S01]  /*4c80*/  NOP ;  /* 0x0000000000007918 */ /* 0x000fe20000000000 */
[----:B-1----:R-:W1:Y:S01]  /*4c90*/  LDS R0, [UR8+0x14] ;  /* 0x00001408ff007984 */ /* 0x002e620008000800 */
[----:B------:R-:W-:Y:S01]  /*4ca0*/  ULOP3.LUT UR4, UR30, 0xffff, URZ, 0xc0, !UPT ;  /* 0x0000ffff1e047892 */ /* 0x000fe2000f8ec0ff */
[----:B------:R-:W-:Y:S01]  /*4cb0*/  UMOV UR5, 0xffff ;  /* 0x0000ffff00057882 */ /* 0x000fe20000000000 */
[----:B------:R-:W-:Y:S02]  /*4cc0*/  UMOV UR6, 0x1 ;  /* 0x0000000100067882 */ /* 0x000fe40000000000 */
[----:B------:R-:W-:-:S04]  /*4cd0*/  USHF.R.U32.HI UR4, URZ, 0x5, UR4 ;  /* 0x00000005ff047899 */ /* 0x000fc80008011604 */
[----:B------:R-:W-:Y:S02]  /*4ce0*/  USHF.L.U32 UR5, UR5, UR4, URZ ;  /* 0x0000000405057299 */ /* 0x000fe400080006ff */
[----:B------:R-:W-:-:S04]  /*4cf0*/  USHF.L.U32 UR4, UR6, UR4, URZ ;  /* 0x0000000406047299 */ /* 0x000fc800080006ff */
[----:B-1----:R-:W-:-:S04]  /*4d00*/  LOP3.LUT R0, R0, UR5, RZ, 0xc0, !PT ;  /* 0x0000000500007c12 */ /* 0x002fc8000f8ec0ff */
[----:B------:R-:W-:-:S13]  /*4d10*/  ISETP.NE.AND P0, PT, R0, UR5, PT ;  /* 0x0000000500007c0c */ /* 0x000fda000bf05270 */
[----:B------:R-:W-:Y:S05]  /*4d20*/  @P0 BRA `(.L_x_95) ;  /* 0x0000000000580947 */ /* 0x000fea0003800000 */
[----:B------:R-:W1:Y:S02]  /*4d30*/  LDS R0, [UR8+0x18] ;  /* 0x00001808ff007984 */ /* 0x000e640008000800 */
[----:B-1----:R-:W-:-:S04]  /*4d40*/  LOP3.LUT R0, R0, UR4, RZ, 0xc0, !PT ;  /* 0x0000000400007c12 */ /* 0x002fc8000f8ec0ff */
[----:B------:R-:W-:-:S13]  /*4d50*/  ISETP.NE.AND P0, PT, R0, UR4, PT ;  /* 0x0000000400007c0c */ /* 0x000fda000bf05270 */
[----:B------:R-:W-:Y:S05]  /*4d60*/  @P0 BRA `(.L_x_96) ;  /* 0x00000000003c0947 */ /* 0x000fea0003800000 */
[----:B------:R-:W1:Y:S01]  /*4d70*/  S2R R2, SR_LANEID ;  /* 0x0000000000027919 */ /* 0x000e620000000000 */
[----:B------:R-:W-:-:S06]  /*4d80*/  ULOP3.LUT UR5, URZ, UR5, URZ, 0x33, !UPT ;  /* 0x00000005ff057292 */ /* 0x000fcc000f8e33ff */
[----:B------:R-:W-:-:S04]  /*4d90*/  IMAD.U32 R0, RZ, RZ, UR5 ;  /* 0x00000005ff007e24 */ /* 0x000fc8000f8e00ff */
[----:B------:R2:W4:Y:S02]  /*4da0*/  REDUX UR7, R0 ;  /* 0x00000000000773c4 */ /* 0x0005240000000000 */
[----:B------:R1:W-:Y:S01]  /*4db0*/  UTCATOMSWS.AND URZ, UR5 ;  /* 0x0000000500ff79e3 */ /* 0x0003e20008000000 */
[----:B--2---:R-:W-:Y:S01]  /*4dc0*/  LOP3.LUT R0, RZ, UR4, RZ, 0x33, !PT ;  /* 0x00000004ff007c12 */ /* 0x004fe2000f8e33ff */
[----:B------:R-:W-:Y:S02]  /*4dd0*/  VOTEU.ANY UR4, UPT, PT ;  /* 0x0000000000047886 */ /* 0x000fe400038e0100 */
[----:B------:R-:W-:Y:S02]  /*4de0*/  UFLO.U32 UR4, UR4 ;  /* 0x00000004000472bd */ /* 0x000fe400080e0000 */
[----:B------:R-:W2:Y:S04]  /*4df0*/  REDUX UR6, R0 ;  /* 0x00000000000673c4 */ /* 0x000ea80000000000 */
[----:B-1----:R-:W-:-:S02]  /*4e00*/  ISETP.EQ.U32.AND P0, PT, R2, UR4, PT ;  /* 0x0000000402007c0c */ /* 0x002fc4000bf02070 */
[----:B----4-:R-:W-:-:S11]  /*4e10*/  MOV R2, UR7 ;  /* 0x0000000700027c02 */ /* 0x010fd60008000f00 */
[----:B------:R1:W-:Y:S01]  /*4e20*/  @P0 ATOMS.AND RZ, [UR8+0x14], R2 ;  /* 0x00001402ffff098c */ /* 0x0003e2000a800008 */
[----:B--2---:R-:W-:-:S05]  /*4e30*/  IMAD.U32 R0, RZ, RZ, UR6 ;  /* 0x00000006ff007e24 */ /* 0x004fca000f8e00ff */
[----:B------:R1:W-:Y:S01]  /*4e40*/  @P0 ATOMS.AND RZ, [UR8+0x18], R0 ;  /* 0x00001800ffff098c */ /* 0x0003e2000a800008 */
[----:B------:R-:W-:Y:S05]  /*4e50*/  BRA `(.L_x_97) ;  /* 0x0000000000147947 */ /* 0x000fea0003800000 */
.L_x_96:
[----:B------:R-:W-:Y:S02]  /*4e60*/  MOV R2, 0x4e80 ;  /* 0x00004e8000027802 */ /* 0x000fe40000000f00 */
[----:B---3-5:R-:W-:Y:S05]  /*4e70*/  CALL.REL.NOINC `($__internal_0_$__cuda_sm10x_tcgen05_guardrail_trap_col_being_dealloced_not_returned_by_alloc) ;  /* 0x0000003800f47944 */ /* 0x028fea0003c00000 */
[----:B------:R-:W-:Y:S05]  /*4e80*/  BRA `(.L_x_97) ;  /* 0x0000000000087947 */ /* 0x000fea0003800000 */
.L_x_95:
[----:B------:R-:W-:Y:S02]  /*4e90*/  MOV R2, 0x4eb0 ;  /* 0x00004eb000027802 */ /* 0x000fe40000000f00 */
[----:B---3-5:R-:W-:Y:S05]  /*4ea0*/  CALL.REL.NOINC `($__internal_2_$__cuda_sm10x_tcgen05_guardrail_trap_unallocated_columns_being_dealloced) ;  /* 0x0000003c00007944 */ /* 0x028fea0003c00000 */
.L_x_97:
[----:B------:R-:W-:Y:S01]  /*4eb0*/  NOP ;  /* 0x0000000000007918 */ /* 0x000fe20000000000 */
[----:B------:R-:W-:Y:S05]  /*4ec0*/  EXIT ;  /* 0x000000000000794d */ /* 0x000fea0003800000 */
.L_x_79:
[----:B------:R-:W-:-:S09]  /*4ed0*/  UISETP.NE.OR UP0, UPT, UR22, 0x3, !UP3 ;  /* 0x000000031600788c */ /* 0x000fd2000df05670 */
[----:B------:R-:W-:Y:S05]  /*4ee0*/  BRA.U UP0, `(.L_x_98) ;  /* 0x0000000d00087547 */ /* 0x000fea000b800000 */
[----:B------:R-:W2:Y:S01]  /*4ef0*/  LDCU UR26, c[0x0][0x370] ;  /* 0x00006e00ff1a77ac */ /* 0x000ea20008000800 */
[----:B------:R-:W3:Y:S01]  /*4f00*/  LDC.64 R16, c[0x0][0x348] ;  /* 0x0000d200ff107b82 */ /* 0x000ee20000000a00 */
[----:B------:R-:W-:Y:S02]  /*4f10*/  HFMA2 R13, -RZ, RZ, 0, 0 ;  /* 0x00000000ff0d7431 */ /* 0x000fe400000001ff */
[----:B------:R-:W-:Y:S01]  /*4f20*/  IMAD.MOV.U32 R15, RZ, RZ, 0x1 ;  /* 0x00000001ff0f7424 */ /* 0x000fe200078e00ff */
[----:B------:R-:W2:Y:S01]  /*4f30*/  LDCU.128 UR28, c[0x0][0xb10] ;  /* 0x00016200ff1c77ac */ /* 0x000ea20008000c00 */
[----:B------:R-:W-:Y:S01]  /*4f40*/  IMAD.MOV.U32 R14, RZ, RZ, RZ ;  /* 0x000000ffff0e7224 */ /* 0x000fe200078e00ff */
[----:B------:R-:W-:Y:S01]  /*4f50*/  MOV R12, 0x1000 ;  /* 0x00001000000c7802 */ /* 0x000fe20000000f00 */
[----:B------:R-:W4:Y:S01]  /*4f60*/  LDCU UR25, c[0x0][0x374] ;  /* 0x00006e80ff1977ac */ /* 0x000f220008000800 */
[----:B------:R-:W1:Y:S01]  /*4f70*/  LDC.64 R2, c[0x0][0x888] ;  /* 0x00022200ff027b82 */ /* 0x000e620000000a00 */
[----:B------:R-:W4:Y:S01]  /*4f80*/  LDCU UR16, c[0x0][0xb0c] ;  /* 0x00016180ff1077ac */ /* 0x000f220008000800 */
[----:B------:R-:W3:Y:S06]  /*4f90*/  LDCU UR35, c[0x0][0xb20] ;  /* 0x00016400ff2377ac */ /* 0x000eec0008000800 */
[----:B------:R-:W1:Y:S01]  /*4fa0*/  LDC.64 R4, c[0x0][0x890] ;  /* 0x00022400ff047b82 */ /* 0x000e620000000a00 */
[----:B------:R-:W3:Y:S01]  /*4fb0*/  LDCU UR4, c[0x0][0xb30] ;  /* 0x00016600ff0477ac */ /* 0x000ee20008000800 */
[----:B------:R-:W-:Y:S01]  /*4fc0*/  UMOV UR17, 0x400 ;  /* 0x0000040000117882 */ /* 0x000fe20000000000 */
[----:B--2---:R-:W-:-:S02]  /*4fd0*/  UIMAD.WIDE.U32 UR32, UR26, UR28, URZ ;  /* 0x0000001c1a2072a5 */ /* 0x004fc4000f8e00ff */
[----:B----4-:R-:W-:Y:S02]  /*4fe0*/  UIMAD.WIDE.U32 UR6, UR25, UR31, URZ ;  /* 0x0000001f190672a5 */ /* 0x010fe4000f8e00ff */
[----:B------:R-:W-:Y:S02]  /*4ff0*/  ULEA UR17, UR48, UR17, 0x18 ;  /* 0x0000001130117291 */ /* 0x000fe4000f8ec0ff */
[----:B------:R-:W-:Y:S02]  /*5000*/  UPLOP3.LUT UP3, UPT, UPT, UPT, UPT, 0x40, 0x4 ;  /* 0x000000000004789c */ /* 0x000fe40003f6e870 */
[----:B------:R-:W-:Y:S01]  /*5010*/  UIADD3 UR5, UPT, UPT, UR17, 0x1b0, URZ ;  /* 0x000001b011057890 */ /* 0x000fe2000fffe0ff */
[----:B------:R-:W-:Y:S01]  /*5020*/  UMOV UR32, UR33 ;  /* 0x0000002100207c82 */ /* 0x000fe20008000000 */
[----:B------:R-:W-:Y:S01]  /*5030*/  UMOV UR27, UR7 ;  /* 0x00000007001b7c82 */ /* 0x000fe20008000000 */
[----:B------:R-:W-:Y:S02]  /*5040*/  UISETP.GE.AND UP0, UPT, UR40, 0x1, UPT ;  /* 0x000000012800788c */ /* 0x000fe4000bf06270 */
[----:B------:R-:W-:Y:S01]  /*5050*/  UISETP.NE.AND UP4, UPT, UR40, 0x1, UPT ;  /* 0x000000012800788c */ /* 0x000fe2000bf85270 */
[----:B------:R-:W2:Y:S01]  /*5060*/  LDCU.64 UR14, c[0x0][0xb28] ;  /* 0x00016500ff0e77ac */ /* 0x000ea20008000a00 */
[----:B------:R-:W-:-:S02]  /*5070*/  UISETP.NE.AND UP6, UPT, UR16, 0x1, UPT ;  /* 0x000000011000788c */ /* 0x000fc4000bfc5270 */
[----:B------:R-:W-:Y:S02]  /*5080*/  UISETP.NE.AND UP5, UPT, UR30, 0x1, UPT ;  /* 0x000000011e00788c */ /* 0x000fe4000bfa5270 */
[----:B------:R-:W-:Y:S02]  /*5090*/  UPRMT UR48, UR48, 0x654, UR5 ;  /* 0x0000065430307896 */ /* 0x000fe40008000005 */
[----:B------:R-:W-:Y:S02]  /*50a0*/  USHF.R.U32.HI UR32, URZ, UR29, UR32 ;  /* 0x0000001dff207299 */ /* 0x000fe40008011620 */
[----:B---3--:R-:W-:Y:S02]  /*50b0*/  USHF.R.U32.HI UR27, URZ, UR35, UR27 ;  /* 0x00000023ff1b7299 */ /* 0x008fe4000801161b */
[----:B------:R-:W-:-:S11]  /*50c0*/  UISETP.NE.AND UP2, UPT, UR4, 0x1, UPT ;  /* 0x000000010400788c */ /* 0x000fd6000bf45270 */
.L_x_106:
[C---:B------:R-:W-:Y:S02]  /*50d0*/  LEA R7, R14.reuse, UR17, 0x3 ;  /* 0x000000110e077c11 */ /* 0x040fe4000f8e18ff */
[----:B------:R-:W-:Y:S02]  /*50e0*/  SHF.L.U32 R0, R13, 0x1f, RZ ;  /* 0x0000001f0d007819 */ /* 0x000fe400000006ff */
[----:B------:R-:W-:Y:S02]  /*50f0*/  LEA R8, R14, UR17, 0x4 ;  /* 0x000000110e087c11 */ /* 0x000fe4000f8e20ff */
[----:B---3--:R-:W3:Y:S02]  /*5100*/  SYNCS.PHASECHK.TRANS64.TRYWAIT P0, [R7+URZ+0x1d0], R0 ;  /* 0x0001d000070075a7 */ /* 0x008ee400080011ff */
[----:B---3--:R-:W-:Y:S05]  /*5110*/  @!P0 BRA `(.L_x_99) ;  /* 0x0000003400c88947 */ /* 0x008fea0003800000 */
.L_x_199:
[----:B------:R-:W4:Y:S01]  /*5120*/  LDS.128 R8, [R8+0x260] ;  /* 0x0002600008087984 */ /* 0x000f220000000c00 */
[----:B------:R-:W-:Y:S01]  /*5130*/  UISETP.GE.AND UP0, UPT, UR40, 0x1, UPT ;  /* 0x000000012800788c */ /* 0x000fe2000bf06270 */
[----:B------:R-:W-:Y:S01]  /*5140*/  @!PT LDS RZ, [RZ] ;  /* 0x00000000fffff984 */ /* 0x000fe20000000800 */
[----:B------:R-:W-:Y:S01]  /*5150*/  @!PT LDS RZ, [RZ] ;  /* 0x00000000fffff984 */ /* 0x000fe20000000800 */
[----:B------:R-:W-:Y:S01]  /*5160*/  @!PT LDS RZ, [RZ] ;  /* 0x00000000fffff984 */ /* 0x000fe20000000800 */
[----:B------:R-:W-:Y:S01]  /*5170*/  @!PT LDS RZ, [RZ] ;  /* 0x00000000fffff984 */ /* 0x000fe20000000800 */
[----:B------:R1:W-:Y:S06]  /*5180*/  MEMBAR.ALL.CTA ;  /* 0x0000000000007992 */ /* 0x0003ec0000008000 */
[----:B-1----:R-:W1:Y:S01]  /*5190*/  FENCE.VIEW.ASYNC.S ;  /* 0x00000000000073c6 */ /* 0x002e620000000000 */
[----:B----4-:R-:W-:Y:S11]  /*51a0*/  LOP3.LUT P0, RZ, R10, 0x1, RZ, 0xc0, !PT ;  /* 0x000000010aff7812 */ /* 0x010ff6000780c0ff */
[----:B------:R-:W-:Y:S02]  /*51b0*/  @!UPT UIADD3 URZ, UPT, UPT, URZ, URZ, URZ ;  /* 0x000000fffffff290 */ /* 0x000fe4000fffe0ff */
[----:B-1----:R-:W-:Y:S01]  /*51c0*/  VOTEU.ANY UP1, P0 ;  /* 0x0000000000ff7886 */ /* 0x002fe20000020100 */
[----:B------:R-:W-:Y:S11]  /*51d0*/  PLOP3.LUT P0, PT, PT, PT, UP1, 0x80, 0x8 ;  /* 0x000000000008781c */ /* 0x000ff60003f0f018 */
[----:B------:R-:W-:Y:S02]  /*51e0*/  @!UPT UIADD3 URZ, UPT, UPT, URZ, URZ, URZ ;  /* 0x000000fffffff290 */ /* 0x000fe4000fffe0ff */
[----:B---3--:R-:W-:Y:S02]  /*51f0*/  @P0 SHF.R.U32.HI R0, RZ, 0x10, R9 ;  /* 0x00000010ff000819 */ /* 0x008fe40000011609 */
[----:B------:R-:W-:Y:S02]  /*5200*/  @P0 MOV R6, R8 ;  /* 0x0000000800060202 */ /* 0x000fe40000000f00 */
[----:B------:R-:W-:Y:S01]  /*5210*/  @P0 R2UR UR4, R0 ;  /* 0x00000000000402ca */ /* 0x000fe200000e0000 */
[----:B------:R-:W-:Y:S01]  /*5220*/  VIADD R0, R7, 0x1e0 ;  /* 0x000001e007007836 */ /* 0x000fe20000000000 */
[----:B------:R-:W-:Y:S02]  /*5230*/  @P0 LOP3.LUT R8, R9, 0xffff, RZ, 0xc0, !PT ;  /* 0x0000ffff09080812 */ /* 0x000fe400078ec0ff */
[----:B------:R-:W-:Y:S02]  /*5240*/  @P0 R2UR UR6, R6 ;  /* 0x00000000060602ca */ /* 0x000fe400000e0000 */
[----:B------:R-:W-:Y:S02]  /*5250*/  PRMT R0, RZ, 0x654, R0 ;  /* 0x00000654ff007816 */ /* 0x000fe40000000000 */
[----:B------:R-:W-:Y:S02]  /*5260*/  @P0 R2UR UR5, R8 ;  /* 0x00000000080502ca */ /* 0x000fe400000e0000 */
[----:B------:R1:W-:Y:S03]  /*5270*/  SYNCS.ARRIVE.TRANS64.RED.A1T0 RZ, [R0+URZ], RZ ;  /* 0x000000ff00ff79a7 */ /* 0x0003e600081004ff */
[----:B------:R-:W-:Y:S04]  /*5280*/  @UP1 UMOV UR24, UR4 ;  /* 0x0000000400181c82 */ /* 0x000fe80008000000 */
[----:B------:R-:W-:Y:S04]  /*5290*/  @UP1 UMOV UR13, UR6 ;  /* 0x00000006000d1c82 */ /* 0x000fe80008000000 */
[----:B------:R-:W-:Y:S01]  /*52a0*/  @UP1 UMOV UR7, UR5 ;  /* 0x0000000500071c82 */ /* 0x000fe20008000000 */
[----:B------:R-:W-:Y:S05]  /*52b0*/  BRA.U !UP0, `(.L_x_100) ;  /* 0x0000000108a47547 */ /* 0x000fea000b800000 */
[----:B------:R-:W-:Y:S02]  /*52c0*/  UIMAD.WIDE.U32 UR10, UR7, UR31, URZ ;  /* 0x0000001f070a72a5 */ /* 0x000fe4000f8e00ff */
[----:B------:R-:W-:Y:S02]  /*52d0*/  UIMAD.WIDE.U32 UR18, UR13, UR28, URZ ;  /* 0x0000001c0d1272a5 */ /* 0x000fe4000f8e00ff */
[----:B------:R-:W-:Y:S02]  /*52e0*/  USEL UR4, UR25, UR27, !UP5 ;  /* 0x0000001b19047287 */ /* 0x000fe4000e800000 */
[----:B------:R-:W-:Y:S02]  /*52f0*/  USEL UR8, UR26, UR32, !UP6 ;  /* 0x000000201a087287 */ /* 0x000fe4000f000000 */
[----:B--2---:R-:W-:Y:S02]  /*5300*/  UIMAD.WIDE.U32 UR20, UR4, UR14, URZ ;  /* 0x0000000e041472a5 */ /* 0x004fe4000f8e00ff */
[----:B------:R-:W-:Y:S01]  /*5310*/  UIMAD.WIDE.U32 UR22, UR8, UR14, URZ ;  /* 0x0000000e081672a5 */ /* 0x000fe2000f8e00ff */
[----:B------:R-:W-:Y:S02]  /*5320*/  UMOV UR5, UR11 ;  /* 0x0000000b00057c82 */ /* 0x000fe40008000000 */
[----:B------:R-:W-:Y:S03]  /*5330*/  USHF.R.U32.HI UR6, URZ, UR35, UR5 ;  /* 0x00000023ff067299 */ /* 0x000fe60008011605 */
[----:B------:R-:W-:Y:S01]  /*5340*/  UMOV UR5, UR19 ;  /* 0x0000001300057c82 */ /* 0x000fe20008000000 */
[----:B------:R-:W-:Y:S02]  /*5350*/  USEL UR6, UR7, UR6, !UP5 ;  /* 0x0000000607067287 */ /* 0x000fe4000e800000 */
[----:B------:R-:W-:Y:S02]  /*5360*/  USHF.R.U32.HI UR9, URZ, UR29, UR5 ;  /* 0x0000001dff097299 */ /* 0x000fe40008011605 */
[----:B------:R-:W-:Y:S01]  /*5370*/  UIMAD.WIDE.U32 UR10, UR6, UR14, URZ ;  /* 0x0000000e060a72a5 */ /* 0x000fe2000f8e00ff */
[----:B------:R-:W-:Y:S02]  /*5380*/  UMOV UR5, UR21 ;  /* 0x0000001500057c82 */ /* 0x000fe40008000000 */
[----:B------:R-:W-:Y:S03]  /*5390*/  @UP4 USHF.R.U32.HI UR4, URZ, UR15, UR5 ;  /* 0x0000000fff044299 */ /* 0x000fe60008011605 */
[----:B------:R-:W-:Y:S01]  /*53a0*/  UMOV UR5, UR23 ;  /* 0x0000001700057c82 */ /* 0x000fe20008000000 */
[----:B------:R-:W-:Y:S02]  /*53b0*/  UIMAD UR4, UR40, UR4, URZ ;  /* 0x00000004280472a4 */ /* 0x000fe4000f8e02ff */
[----:B------:R-:W-:Y:S02]  /*53c0*/  @UP4 USHF.R.U32.HI UR8, URZ, UR15, UR5 ;  /* 0x0000000fff084299 */ /* 0x000fe40008011605 */
[----:B------:R-:W-:Y:S02]  /*53d0*/  USEL UR5, UR13, UR9, !UP6 ;  /* 0x000000090d057287 */ /* 0x000fe4000f000000 */
[----:B------:R-:W-:Y:S02]  /*53e0*/  UIMAD UR9, UR40, UR8, URZ ;  /* 0x00000008280972a4 */ /* 0x000fe4000f8e02ff */
[----:B------:R-:W-:Y:S03]  /*53f0*/  UISETP.GE.AND UP0, UPT, UR6, UR4, UPT ;  /* 0x000000040600728c */ /* 0x000fe6000bf06270 */
[----:B------:R-:W-:Y:S01]  /*5400*/  UMOV UR4, UR11 ;  /* 0x0000000b00047c82 */ /* 0x000fe20008000000 */
[----:B------:R-:W-:Y:S02]  /*5410*/  UISETP.GE.OR UP0, UPT, UR5, UR9, UP0 ;  /* 0x000000090500728c */ /* 0x000fe40008706670 */
[----:B------:R-:W-:Y:S02]  /*5420*/  USHF.R.U32.HI UR4, URZ, UR15, UR4 ;  /* 0x0000000fff047299 */ /* 0x000fe40008011604 */
[----:B------:R-:W-:Y:S02]  /*5430*/  UIMAD.WIDE.U32 UR10, UR5, UR14, URZ ;  /* 0x0000000e050a72a5 */ /* 0x000fe4000f8e00ff */
[----:B------:R-:W-:Y:S04]  /*5440*/  USEL UR12, UR6, UR4, !UP4 ;  /* 0x00000004060c7287 */ /* 0x000fe8000e000000 */
[----:B------:R-:W-:Y:S01]  /*5450*/  UIADD3 UR9, UPT, UPT, -UR12, URZ, URZ ;  /* 0x000000ff0c097290 */ /* 0x000fe2000fffe1ff */
[----:B------:R-:W-:Y:S02]  /*5460*/  @!UP0 UMOV UR4, UR11 ;  /* 0x0000000b00048c82 */ /* 0x000fe40008000000 */
[----:B------:R-:W-:Y:S02]  /*5470*/  @!UP0 USHF.R.U32.HI UR4, URZ, UR15, UR4 ;  /* 0x0000000fff048299 */ /* 0x000fe40008011604 */
[----:B------:R-:W-:Y:S02]  /*5480*/  UIMAD UR9, UR40, UR9, UR6 ;  /* 0x00000009280972a4 */ /* 0x000fe4000f8e0206 */
[----:B------:R-:W-:Y:S04]  /*5490*/  @!UP0 USEL UR4, UR5, UR4, !UP4 ;  /* 0x0000000405048287 */ /* 0x000fe8000e000000 */
[----:B------:R-:W-:Y:S02]  /*54a0*/  @!UP0 UIMAD UR9, UR8, UR9, UR4 ;  /* 0x00000009080982a4 */ /* 0x000fe4000f8e0204 */
[----:B------:R-:W-:Y:S02]  /*54b0*/  @!UP0 UIADD3 UR10, UPT, UPT, UR12, -UR4, URZ ;  /* 0x800000040c0a8290 */ /* 0x000fe4000fffe0ff */
[----:B------:R-:W-:Y:S02]  /*54c0*/  UIADD3 UR4, UPT, UPT, -UR5, URZ, URZ ;  /* 0x000000ff05047290 */ /* 0x000fe4000fffe1ff */
[----:B------:R-:W-:Y:S02]  /*54d0*/  UIADD3 UR8, UPT, UPT, -UR6, URZ, URZ ;  /* 0x000000ff06087290 */ /* 0x000fe4000fffe1ff */
[----:B------:R-:W-:Y:S02]  /*54e0*/  @!UP0 UIMAD UR6, UR10, UR40, UR5 ;  /* 0x000000280a0682a4 */ /* 0x000fe4000f8e0205 */
[----:B------:R-:W-:Y:S02]  /*54f0*/  UIMAD UR13, UR16, UR4, UR13 ;  /* 0x00000004100d72a4 */ /* 0x000fe4000f8e020d */
[----:B------:R-:W-:Y:S01]  /*5500*/  UIMAD UR7, UR30, UR8, UR7 ;  /* 0x000000081e0772a4 */ /* 0x000fe2000f8e0207 */
[----:B------:R-:W-:Y:S02]  /*5510*/  @!UP0 UMOV UR5, UR9 ;  /* 0x0000000900058c82 */ /* 0x000fe40008000000 */
[----:B------:R-:W-:Y:S02]  /*5520*/  UIMAD UR13, UR5, UR16, UR13 ;  /* 0x00000010050d72a4 */ /* 0x000fe4000f8e020d */
[----:B------:R-:W-:Y:S11]  /*5530*/  UIMAD UR7, UR6, UR30, UR7 ;  /* 0x0000001e060772a4 */ /* 0x000ff6000f8e0207 */
[----:B------:R-:W-:Y:S01]  /*5540*/  @!UPT UIADD3 URZ, UPT, UPT, URZ, URZ, URZ ;  /* 0x000000fffffff290 */ /* 0x000fe2000fffe0ff */
.L_x_100:
[----:B------:R-:W3:Y:S01]  /*5550*/  @!UP2 LDCU.128 UR20, c[0x0][0xb10] ;  /* 0x00016200ff14a7ac */ /* 0x000ee20008000c00 */
[C---:B------:R-:W-:Y:S02]  /*5560*/  ISETP.NE.U32.AND P1, PT, R4.reuse, RZ, PT ;  /* 0x000000ff0400720c */ /* 0x040fe40003f25070 */
[----:B------:R-:W-:Y:S02]  /*5570*/  ISETP.NE.U32.AND P0, PT, R4, RZ, PT ;  /* 0x000000ff0400720c */ /* 0x000fe40003f05070 */
[C---:B------:R-:W-:Y:S02]  /*5580*/  ISETP.NE.AND.EX P1, PT, R5.reuse, RZ, PT, P1 ;  /* 0x000000ff0500720c */ /* 0x040fe40003f25310 */
[----:B------:R-:W-:Y:S01]  /*5590*/  ISETP.NE.AND.EX P0, PT, R5, RZ, PT, P0 ;  /* 0x000000ff0500720c */ /* 0x000fe20003f05300 */
[----:B------:R-:W4:Y:S01]  /*55a0*/  @!UP2 LDCU UR5, c[0x0][0xb0c] ;  /* 0x00016180ff05a7ac */ /* 0x000f220008000800 */
[----:B------:R-:W-:Y:S01]  /*55b0*/  SHF.L.U32 R6, R15, 0x1f, RZ ;  /* 0x0000001f0f067819 */ /* 0x000fe200000006ff */
[----:B---3--:R-:W-:Y:S07]  /*55c0*/  UIMAD.WIDE.U32 UR8, UR13, UR20, URZ ;  /* 0x000000140d0872a5 */ /* 0x008fee000f8e00ff */
[----:B------:R-:W-:Y:S01]  /*55d0*/  @!UP2 UMOV UR4, UR9 ;  /* 0x000000090004ac82 */ /* 0x000fe20008000000 */
[----:B----4-:R-:W-:Y:S02]  /*55e0*/  @!UP2 UISETP.NE.AND UP0, UPT, UR5, 0x1, UPT ;  /* 0x000000010500a88c */ /* 0x010fe4000bf05270 */
[----:B------:R-:W-:Y:S02]  /*55f0*/  @!UP2 USHF.R.U32.HI UR4, URZ, UR21, UR4 ;  /* 0x00000015ff04a299 */ /* 0x000fe40008011604 */
[----:B------:R-:W-:Y:S02]  /*5600*/  UIMAD.WIDE.U32 UR8, UR7, UR23, URZ ;  /* 0x00000017070872a5 */ /* 0x000fe4000f8e00ff */
[----:B------:R-:W-:Y:S02]  /*5610*/  @!UP2 USEL UR10, UR13, UR4, !UP0 ;  /* 0x000000040d0aa287 */ /* 0x000fe4000c000000 */
[----:B------:R-:W-:Y:S03]  /*5620*/  @!UP2 UISETP.NE.AND UP0, UPT, UR22, 0x1, UPT ;  /* 0x000000011600a88c */ /* 0x000fe6000bf05270 */
[----:B------:R-:W-:Y:S02]  /*5630*/  @!UP2 UMOV UR6, UR9 ;  /* 0x000000090006ac82 */ /* 0x000fe40008000000 */
[----:B------:R-:W3:Y:S02]  /*5640*/  @!UP2 LDCU UR4, c[0x0][0xb20] ;  /* 0x00016400ff04a7ac */ /* 0x000ee40008000800 */
[----:B---3--:R-:W-:Y:S04]  /*5650*/  @!UP2 USHF.R.U32.HI UR6, URZ, UR4, UR6 ;  /* 0x00000004ff06a299 */ /* 0x008fe80008011606 */
[----:B------:R-:W-:Y:S04]  /*5660*/  @!UP2 USEL UR6, UR7, UR6, !UP0 ;  /* 0x000000060706a287 */ /* 0x000fe8000c000000 */
[----:B------:R-:W-:Y:S02]  /*5670*/  @!UP2 UIADD3 UR4, UPT, UPT, -UR10, UR6, URZ ;  /* 0x000000060a04a290 */ /* 0x000fe4000fffe1ff */
[----:B------:R-:W-:Y:S02]  /*5680*/  @!UP2 UIADD3 UR6, UPT, UPT, UR10, -UR6, URZ ;  /* 0x800000060a06a290 */ /* 0x000fe4000fffe0ff */
[----:B------:R-:W-:Y:S02]  /*5690*/  @!UP2 UIMAD UR13, UR4, UR5, UR13 ;  /* 0x00000005040da2a4 */ /* 0x000fe4000f8e020d */
[----:B------:R-:W-:Y:S01]  /*56a0*/  @!UP2 UIMAD UR7, UR6, UR22, UR7 ;  /* 0x000000160607a2a4 */ /* 0x000fe2000f8e0207 */
[----:B------:R-:W-:Y:S11]  /*56b0*/  BRA.U UP3, `(.L_x_101) ;  /* 0x0000000103107547 */ /* 0x000ff6000b800000 */
[----:B------:R-:W-:Y:S04]  /*56c0*/  MOV R7, UR34 ;  /* 0x0000002200077c02 */ /* 0x000fe80008000f00 */
[----:B------:R-:W-:Y:S04]  /*56d0*/  SHF.L.U32 R7, R7, 0x1f, RZ ;  /* 0x0000001f07077819 */ /* 0x000fe800000006ff */
[----:B------:R-:W3:Y:S02]  /*56e0*/  SYNCS.PHASECHK.TRANS64.TRYWAIT P2, [UR17+0x1c8], R7 ;  /* 0x0001c807ff0075a7 */ /* 0x000ee40008041111 */
[----:B---3--:R-:W-:Y:S05]  /*56f0*/  @!P2 BRA `(.L_x_102) ;  /* 0x000000300064a947 */ /* 0x008fea0003800000 */
.L_x_101:
[----:B------:R-:W-:Y:S05]  /*5700*/  @!P1 BRA `(.L_x_103) ;  /* 0x0000000000309947 */ /* 0x000fea0003800000 */
[----:B------:R-:W-:Y:S01]  /*5710*/  ISETP.NE.U32.AND P1, PT, R2, RZ, PT ;  /* 0x000000ff0200720c */ /* 0x000fe20003f25070 */
[----:B------:R-:W3:Y:S01]  /*5720*/  LDCU.64 UR4, c[0x0][0x358] ;  /* 0x00006b00ff0477ac */ /* 0x000ee20008000a00 */
[----:B------:R-:W-:Y:S02]  /*5730*/  IMAD.MOV.U32 R79, RZ, RZ, 0x1 ;  /* 0x00000001ff4f7424 */ /* 0x000fe400078e00ff */
[----:B------:R-:W-:Y:S11]  /*5740*/  ISETP.NE.AND.EX P1, PT, R3, RZ, PT, P1 ;  /* 0x000000ff0300720c */ /* 0x000ff60003f25310 */
[----:B------:R-:W-:Y:S02]  /*5750*/  @!UPT UIADD3 URZ, UPT, UPT, URZ, URZ, URZ ;  /* 0x000000fffffff290 */ /* 0x000fe4000fffe0ff */
[----:B------:R-:W4:Y:S01]  /*5760*/  @P1 LDC.64 R8, c[0x0][0x888] ;  /* 0x00022200ff081b82 */ /* 0x000f220000000a00 */
[----:B-1----:R-:W-:Y:S04]  /*5770*/  @P1 IMAD R0, R4, UR36, RZ ;  /* 0x0000002404001c24 */ /* 0x002fe8000f8e02ff */
[----:B----4-:R-:W-:Y:S04]  /*5780*/  @P1 IMAD.WIDE R8, R0, 0x4, R8 ;  /* 0x0000000400081825 */ /* 0x010fe800078e0208 */
[----:B------:R-:W-:Y:S01]  /*5790*/  HFMA2 R0, -RZ, RZ, 0, 5.9604644775390625e-08 ;  /* 0x00000001ff007431 */ /* 0x000fe200000001ff */
[----:B---3-5:R3:W5:Y:S04]  /*57a0*/  @P1 LDG.E R39, desc[UR4][R8.64] ;  /* 0x0000000408271981 */ /* 0x028768000c1e1900 */
[----:B------:R-:W-:Y:S01]  /*57b0*/  @!P1 PRMT R79, R0, 0x7610, R79 ;  /* 0x00007610004f9816 */ /* 0x000fe2000000004f */
[----:B---3--:R-:W4:Y:S06]  /*57c0*/  @!P1 LDC R39, c[0x0][0x880] ;  /* 0x00022000ff279b82 */ /* 0x008f2c0000000800 */
.L_x_103:
[----:B----45:R-:W-:Y:S01]  /*57d0*/  @!P0 FSETP.EQ.AND P1, PT, R39, RZ, PT ;  /* 0x000000ff2700820b */ /* 0x030fe20003f22000 */
[----:B------:R-:W-:Y:S01]  /*57e0*/  @!UPT UIADD3 URZ, UPT, UPT, URZ, URZ, URZ ;  /* 0x000000fffffff290 */ /* 0x000fe2000fffe0ff */
[----:B------:R-:W-:Y:S11]  /*57f0*/  @!P0 BRA `(.L_x_104) ;  /* 0x0000000000188947 */ /* 0x000ff60003800000 */
[----:B------:R-:W-:Y:S02]  /*5800*/  LOP3.LUT P0, RZ, R79, 0xff, RZ, 0xc0, !PT ;  /* 0x000000ff4fff7812 */ /* 0x000fe4000780c0ff */
[----:B------:R-:W-:Y:S04]  /*5810*/  ISETP.NE.U32.AND P1, PT, R2, RZ, PT ;  /* 0x000000ff0200720c */ /* 0x000fe80003f25070 */
[----:B------:R-:W-:Y:S04]  /*5820*/  ISETP.NE.AND.EX P1, PT, R3, RZ, PT, P1 ;  /* 0x000000ff0300720c */ /* 0x000fe80003f25310 */
[----:B------:R-:W-:Y:S03]  /*5830*/  PLOP3.LUT P1, PT, P1, PT, PT, 0x8, 0x80 ;  /* 0x000000000080781c */ /* 0x000fe60000f2e170 */
[----:B------:R-:W-:Y:S11]  /*5840*/  @P0 FSETP.EQ.AND P1, PT, R39, RZ, PT ;  /* 0x000000ff2700020b */ /* 0x000ff60003f22000 */
[----:B------:R-:W-:Y:S02]  /*5850*/  @!UPT UIADD3 URZ, UPT, UPT, URZ, URZ, URZ ;  /* 0x000000fffffff290 */ /* 0x000fe4000fffe0ff */
.L_x_104:
[----:B------:R-:W3:Y:S01]  /*5860*/  SYNCS.PHASECHK.TRANS64.TRYWAIT P0, [UR17+0x1b8], R6 ;  /* 0x0001b806ff0075a7 */ /* 0x000ee20008001111 */
[----:B------:R-:W-:Y:S02]  /*5870*/  ELECT P2, URZ, PT ;  /* 0x0000000000ff782f */ /* 0x000fe40003840000 */
[----:B------:R-:W-:Y:S01]  /*5880*/  IADD3 R14, PT, PT, R14, 0x1, RZ ;  /* 0x000000010e0e7810 */ /* 0x000fe20007ffe0ff */
[----:B---3--:R-:W-:Y:S10]  /*5890*/  @!P0 BRA `(.L_x_105) ;  /* 0x0000003000148947 */ /* 0x008ff40003800000 */
.L_x_202:
[----:B------:R-:W-:Y:S01]  /*58a0*/  PLOP3.LUT P1, PT, P1, P2, PT, 0xf2, 0x2f ;  /* 0x00000000002f781c */ /* 0x000fe20000f25e72 */
[----:B------:R-:W-:Y:S01]  /*58b0*/  UMOV UR18, 0x0 ;  /* 0x0000000000127882 */ /* 0x000fe20000000000 */
[----:B------:R-:W-:Y:S01]  /*58c0*/  UMOV UR19, 0x10000000 ;  /* 0x1000000000137882 */ /* 0x000fe20000000000 */
[----:B------:R-:W-:Y:S01]  /*58d0*/  UMOV UR12, UR36 ;  /* 0x00000024000c7c82 */ /* 0x000fe20008000000 */
[----:B------:R-:W-:Y:S01]  /*58e0*/  LOP3.LUT R15, R15, 0x1, RZ, 0x3c, !PT ;  /* 0x000000010f0f7812 */ /* 0x000fe200078e3cff */
[----:B------:R-:W-:Y:S01]  /*58f0*/  UPLOP3.LUT UP3, UPT, UPT, UPT, UPT, 0x80, 0x8 ;  /* 0x000000000008789c */ /* 0x000fe20003f6f070 */
[----:B------:R-:W-:Y:S07]  /*5900*/  UMOV UR36, UR24 ;  /* 0x0000001800247c82 */ /* 0x000fee0008000000 */
[----:B-1----:R-:W-:Y:S01]  /*5910*/  @!P1 IADD3 R6, P0, PT, R16, 0x580, RZ ;  /* 0x0000058010069810 */ /* 0x002fe20007f1e0ff */
[----:B------:R-:W-:Y:S03]  /*5920*/  VOTEU.ALL UP0, P1 ;  /* 0x0000000000ff7886 */ /* 0x000fe60000800000 */
[----:B------:R-:W-:Y:S01]  /*5930*/  @!P1 R2UR UR5, R6 ;  /* 0x00000000060592ca */ /* 0x000fe200000e0000 */
[----:B------:R-:W-:Y:S01]  /*5940*/  @!P1 IMAD.X R0, RZ, RZ, R17, P0 ;  /* 0x000000ffff009224 */ /* 0x000fe200000e0611 */
[----:B------:R-:W-:Y:S01]  /*5950*/  @!UP0 USHF.L.U32 UR10, UR45, 0x6, URZ ;  /* 0x000000062d0a8899 */ /* 0x000fe200080006ff */
[----:B------:R-:W-:Y:S01]  /*5960*/  ISETP.NE.AND P0, PT, R14, 0x2, PT ;  /* 0x000000020e00780c */ /* 0x000fe20003f05270 */
[----:B------:R-:W-:Y:S02]  /*5970*/  @!UP0 USHF.L.U32 UR11, UR46, 0x6, URZ ;  /* 0x000000062e0b8899 */ /* 0x000fe400080006ff */
[----:B------:R-:W-:Y:S01]  /*5980*/  @!P1 R2UR UR4, R0 ;  /* 0x00000000000492ca */ /* 0x000fe200000e0000 */
[----:B------:R-:W-:Y:S01]  /*5990*/  @!UP0 UIADD3 UR8, UPT, UPT, UR17, 0x400, URZ ;  /* 0x0000040011088890 */ /* 0x000fe2000fffe0ff */
[----:B------:R-:W-:Y:S01]  /*59a0*/  SEL R0, RZ, 0x1, P0 ;  /* 0x00000001ff007807 */ /* 0x000fe20000000000 */
[----:B------:R-:W-:Y:S01]  /*59b0*/  @!UP0 UIADD3 UR9, UPT, UPT, UR17, 0x1b0, URZ ;  /* 0x000001b011098890 */ /* 0x000fe2000fffe0ff */
[----:B------:R-:W-:Y:S01]  /*59c0*/  SEL R14, R14, RZ, P0 ;  /* 0x000000ff0e0e7207 */ /* 0x000fe20000000000 */
[----:B------:R-:W-:Y:S01]  /*59d0*/  VOTEU.ALL UP0, P1 ;  /* 0x0000000000ff7886 */ /* 0x000fe20000800000 */
[----:B------:R-:W-:Y:S01]  /*59e0*/  LOP3.LUT R13, R13, R0, RZ, 0x3c, !PT ;  /* 0x000000000d0d7212 */ /* 0x000fe200078e3cff */
[----:B------:R-:W-:Y:S01]  /*59f0*/  IMAD.U32 R6, RZ, RZ, UR5 ;  /* 0x00000005ff067e24 */ /* 0x000fe2000f8e00ff */
[----:B------:R-:W-:Y:S02]  /*5a00*/  UIADD3 UR45, UPT, UPT, UR7, UR60, URZ ;  /* 0x0000003c072d7290 */ /* 0x000fe4000fffe0ff */
[----:B------:R-:W-:Y:S03]  /*5a10*/  UIADD3 UR46, UPT, UPT, UR13, UR57, URZ ;  /* 0x000000390d2e7290 */ /* 0x000fe6000fffe0ff */
[----:B------:R-:W-:Y:S01]  /*5a20*/  IMAD.U32 R7, RZ, RZ, UR4 ;  /* 0x00000004ff077e24 */ /* 0x000fe2000f8e00ff */
[----:B------:R-:W-:Y:S04]  /*5a30*/  @!P1 R2UR UR4, R6 ;  /* 0x00000000060492ca */ /* 0x000fe800000e0000 */
[----:B------:R-:W-:Y:S11]  /*5a40*/  @!P1 R2UR UR5, R7 ;  /* 0x00000000070592ca */ /* 0x000ff600000e0000 */
[----:B------:R-:W-:Y:S02]  /*5a50*/  @!UPT UIADD3 URZ, UPT, UPT, URZ, URZ, URZ ;  /* 0x000000fffffff290 */ /* 0x000fe4000fffe0ff */
[----:B------:R3:W-:Y:S01]  /*5a60*/  @!UP0 UTMALDG.3D [UR8], [UR4], desc[UR18] ;  /* 0x00001208040085b4 */ /* 0x0007e20008011000 */
[----:B------:R3:W-:Y:S01]  /*5a70*/  @!P1 SYNCS.ARRIVE.TRANS64.RED.A0TR RZ, [UR17+0x1b0], R12 ;  /* 0x0001b00cffff99a7 */ /* 0x0007e20008300411 */
[----:B------:R-:W-:Y:S01]  /*5a80*/  SYNCS.ARRIVE.TRANS64.RED.A1T0 RZ, [UR48], RZ ;  /* 0x000000ffffff79a7 */ /* 0x000fe20008100430 */
[----:B------:R-:W-:Y:S05]  /*5a90*/  BRA.U UP1, `(.L_x_106) ;  /* 0xfffffff5018c7547 */ /* 0x000fea000b83ffff */
[----:B------:R-:W-:Y:S07]  /*5aa0*/  MOV R0, UR17 ;  /* 0x0000001100007c02 */ /* 0x000fee0008000f00 */
.L_x_107:
[----:B-1----:R-:W-:-:S04]  /*5ab0*/  SHF.L.U32 R2, R15, 0x1f, RZ ;  /* 0x0000001f0f027819 */ /* 0x002fc800000006ff */
[----:B------:R1:W4:Y:S03]  /*5ac0*/  SYNCS.PHASECHK.TRANS64.TRYWAIT P0, [R0+URZ+0x1b8], R2 ;  /* 0x0001b802000075a7 */ /* 0x00032600080011ff */
[----:B----4-:R-:W-:Y:S05]  /*5ad0*/  @!P0 NANOSLEEP.SYNCS 0x989680 ;  /* 0x009896800000895d */ /* 0x010fea0003900000 */
[----:B------:R-:W4:Y:S02]  /*5ae0*/  @!P0 SYNCS.PHASECHK.TRANS64 P0, [R0+URZ+0x1b8], R2 ;  /* 0x0001b802000085a7 */ /* 0x000f2400080010ff */
[----:B--234-:R-:W-:Y:S05]  /*5af0*/  @P0 EXIT ;  /* 0x000000000000094d */ /* 0x01cfea0003800000 */
[----:B------:R-:W-:Y:S05]  /*5b00*/  BRA `(.L_x_107) ;  /* 0xfffffffc00e87947 */ /* 0x000fea000383ffff */
.L_x_98:
[----:B------:R-:W-:-:S06]  /*5b10*/  UISETP.GE.AND UP0, UPT, UR22, 0x4, UPT ;  /* 0x000000041600788c */ /* 0x000fcc000bf06270 */
[----:B------:R-:W-:-:S13]  /*5b20*/  PLOP3.LUT P0, PT, PT, PT, UP0, 0x80, 0x8 ;  /* 0x000000000008781c */ /* 0x000fda0003f0f008 */
[----:B-1----:R-:W-:Y:S05]  /*5b30*/  @!P0 EXIT ;  /* 0x000000000000894d */ /* 0x002fea0003800000 */
[----:B------:R-:W-:Y:S01]  /*5b40*/  BAR.SYNC.DEFER_BLOCKING 0x6, 0xa0 ;  /* 0x0182800000007b1d */ /* 0x000fe20000010000 */
[C---:B------:R-:W-:Y:S02]  /*5b50*/  IMAD.SHL.U32 R7, R76.reuse, 0x40, RZ ;  /* 0x000000404c077824 */ /* 0x040fe400078e00ff */
[----:B------:R-:W-:Y:S02]  /*5b60*/  HFMA2 R81, -RZ, RZ, 0, 0 ;  /* 0x00000000ff517431 */ /* 0x000fe400000001ff */
[C---:B------:R-:W-:Y:S01]  /*5b70*/  IMAD.SHL.U32 R4, R76.reuse, 0x20, RZ ;  /* 0x000000204c047824 */ /* 0x040fe200078e00ff */
[----:B------:R-:W-:Y:S01]  /*5b80*/  CS2R R82, SRZ ;  /* 0x0000000000527805 */ /* 0x000fe2000001ff00 */
[----:B------:R-:W-:Y:S01]  /*5b90*/  IMAD.SHL.U32 R6, R76, 0x2, RZ ;  /* 0x000000024c067824 */ /* 0x000fe200078e00ff */
[----:B------:R-:W-:Y:S01]  /*5ba0*/  UMOV UR44, 0x400 ;  /* 0x00000400002c7882 */ /* 0x000fe20000000000 */
[----:B------:R-:W-:Y:S01]  /*5bb0*/  LOP3.LUT R5, R7, 0x180, RZ, 0xc0, !PT ;  /* 0x0000018007057812 */ /* 0x000fe200078ec0ff */
[----:B------:R-:W-:Y:S01]  /*5bc0*/  ULEA UR44, UR48, UR44, 0x18 ;  /* 0x0000002c302c7291 */ /* 0x000fe2000f8ec0ff */
[----:B------:R-:W-:Y:S01]  /*5bd0*/  LOP3.LUT R4, R4, 0xc00, RZ, 0xc0, !PT ;  /* 0x00000c0004047812 */ /* 0x000fe200078ec0ff */
[----:B------:R-:W1:Y:S01]  /*5be0*/  LDC.64 R72, c[0x0][0x888] ;  /* 0x00022200ff487b82 */ /* 0x000e620000000a00 */
[----:B------:R-:W-:Y:S01]  /*5bf0*/  LOP3.LUT R6, R5, 0x20, R6, 0xf8, !PT ;  /* 0x0000002005067812 */ /* 0x000fe200078ef806 */
[----:B------:R-:W-:Y:S01]  /*5c00*/  IMAD.SHL.U32 R5, R76, 0x8, RZ ;  /* 0x000000084c057824 */ /* 0x000fe200078e00ff */
[----:B------:R-:W-:Y:S01]  /*5c10*/  LOP3.LUT R4, R4, 0x40, R7, 0xf8, !PT ;  /* 0x0000004004047812 */ /* 0x000fe200078ef807 */
[----:B------:R-:W-:Y:S01]  /*5c20*/  IMAD.U32 R37, R76, 0x10000, RZ ;  /* 0x000100004c257824 */ /* 0x000fe200078e00ff */
[----:B------:R-:W-:Y:S01]  /*5c30*/  UIADD3 UR4, UPT, UPT, UR44, 0x1400, URZ ;  /* 0x000014002c047890 */ /* 0x000fe2000fffe0ff */
[----:B------:R-:W-:Y:S01]  /*5c40*/  IMAD.MOV.U32 R36, RZ, RZ, RZ ;  /* 0x000000ffff247224 */ /* 0x000fe200078e00ff */
[----:B------:R-:W-:Y:S01]  /*5c50*/  LOP3.LUT R5, R6, 0x30, R5, 0x78, !PT ;  /* 0x0000003006057812 */ /* 0x000fe200078e7805 */
[----:B------:R-:W2:Y:S01]  /*5c60*/  LDC.64 R74, c[0x0][0x890] ;  /* 0x00022400ff4a7b82 */ /* 0x000ea20000000a00 */
[----:B------:R-:W-:Y:S01]  /*5c70*/  LOP3.LUT R4, R4, 0x200, R7, 0xf8, !PT ;  /* 0x0000020004047812 */ /* 0x000fe200078ef807 */
[----:B------:R-:W-:Y:S01]  /*5c80*/  IMAD.MOV.U32 R84, RZ, RZ, RZ ;  /* 0x000000ffff547224 */ /* 0x000fe200078e00ff */
[----:B------:R-:W-:Y:S01]  /*5c90*/  LOP3.LUT R37, R37, 0x600000, RZ, 0xc0, !PT ;  /* 0x0060000025257812 */ /* 0x000fe200078ec0ff */
[----:B------:R-:W-:Y:S01]  /*5ca0*/  IMAD.U32 R85, RZ, RZ, UR4 ;  /* 0x00000004ff557e24 */ /* 0x000fe2000f8e00ff */
[----:B------:R-:W-:Y:S01]  /*5cb0*/  LOP3.LUT R78, R4, R5, RZ, 0xfc, !PT ;  /* 0x00000005044e7212 */ /* 0x000fe200078efcff */
[----:B------:R-:W3:Y:S01]  /*5cc0*/  LDS R0, [UR44+0x280] ;  /* 0x0002802cff007984 */ /* 0x000ee20008000800 */
[----:B------:R-:W-:Y:S01]  /*5cd0*/  IMAD.SHL.U32 R4, R76, 0x10, RZ ;  /* 0x000000104c047824 */ /* 0x000fe200078e00ff */
[----:B------:R-:W4:Y:S01]  /*5ce0*/  LDC.64 R70, c[0x0][0x8b0] ;  /* 0x00022c00ff467b82 */ /* 0x000f220000000a00 */
[----:B------:R-:W-:Y:S01]  /*5cf0*/  IADD3 R77, PT, PT, R78, UR44, RZ ;  /* 0x0000002c4e4d7c10 */ /* 0x000fe2000fffe0ff */
[----:B------:R-:W1:Y:S02]  /*5d00*/  LDCU UR50, c[0x0][0x370] ;  /* 0x00006e00ff3277ac */ /* 0x000e640008000800 */
[----:B------:R-:W-:Y:S01]  /*5d10*/  LOP3.LUT R4, R4, 0x20, RZ, 0xc0, !PT ;  /* 0x0000002004047812 */ /* 0x000fe200078ec0ff */
[----:B------:R-:W1:Y:S03]  /*5d20*/  LDCU.64 UR62, c[0x0][0x348] ;  /* 0x00006900ff3e77ac */ /* 0x000e660008000a00 */
[----:B------:R-:W1:Y:S01]  /*5d30*/  LDC.64 R68, c[0x0][0x8a8] ;  /* 0x00022a00ff447b82 */ /* 0x000e620000000a00 */
[----:B------:R-:W-:Y:S01]  /*5d40*/  IADD3 R77, PT, PT, -R4, 0x400, R77 ;  /* 0x00000400044d7810 */ /* 0x000fe20007ffe14d */
[----:B------:R-:W1:Y:S01]  /*5d50*/  LDCU UR41, c[0x0][0xb0c] ;  /* 0x00016180ff2977ac */ /* 0x000e620008000800 */
[----:B------:R-:W1:Y:S01]  /*5d60*/  LDCU UR39, c[0x0][0xb30] ;  /* 0x00016600ff2777ac */ /* 0x000e620008000800 */
[----:B------:R-:W1:Y:S01]  /*5d70*/  LDCU.64 UR58, c[0x0][0x888] ;  /* 0x00011100ff3a77ac */ /* 0x000e620008000a00 */
[----:B------:R-:W1:Y:S01]  /*5d80*/  LDCU.64 UR42, c[0x0][0xb28] ;  /* 0x00016500ff2a77ac */ /* 0x000e620008000a00 */
[----:B------:R-:W1:Y:S01]  /*5d90*/  LDCU.128 UR52, c[0x0][0xb10] ;  /* 0x00016200ff3477ac */ /* 0x000e620008000c00 */
[----:B------:R-:W1:Y:S01]  /*5da0*/  LDCU UR49, c[0x0][0x374] ;  /* 0x00006e80ff3177ac */ /* 0x000e620008000800 */
[----:B------:R-:W-:Y:S01]  /*5db0*/  UIADD3 UR56, UPT, UPT, UR44, 0x400, URZ ;  /* 0x000004002c387890 */ /* 0x000fe2000fffe0ff */
[----:B---3--:R-:W-:-:S11]  /*5dc0*/  IMAD.IADD R37, R0, 0x1, R37 ;  /* 0x0000000100257824 */ /* 0x008fd600078e0225 */
.L_x_125:
[----:B------:R-:W-:Y:S02]  /*5dd0*/  LEA R3, R81, UR44, 0x3 ;  /* 0x0000002c51037c11 */ /* 0x000fe4000f8e18ff */
[----:B------:R-:W-:Y:S02]  /*5de0*/  SHF.L.U32 R0, R83, 0x1f, RZ ;  /* 0x0000001f53007819 */ /* 0x000fe400000006ff */
[----:B-1----:R-:W-:Y:S02]  /*5df0*/  LEA R4, R81, UR44, 0x4 ;  /* 0x0000002c51047c11 */ /* 0x002fe4000f8e20ff */
[----:B------:R-:W3:Y:S02]  /*5e00*/  SYNCS.PHASECHK.TRANS64.TRYWAIT P0, [R3+URZ+0x1d0], R0 ;  /* 0x0001d000030075a7 */ /* 0x000ee400080011ff */
[----:B--23--:R-:W-:Y:S05]  /*5e10*/  @!P0 BRA `(.L_x_108) ;  /* 0x0000002800cc8947 */ /* 0x00cfea0003800000 */
.L_x_203:
[----:B------:R-:W1:Y:S01]  /*5e20*/  LDS.128 R4, [R4+0x260] ;  /* 0x0002600004047984 */ /* 0x000e620000000c00 */
[----:B------:R-:W-:Y:S01]  /*5e30*/  UISETP.GE.AND UP0, UPT, UR40, 0x1, UPT ;  /* 0x000000012800788c */ /* 0x000fe2000bf06270 */
[----:B------:R-:W-:Y:S01]  /*5e40*/  @!PT LDS RZ, [RZ] ;  /* 0x00000000fffff984 */ /* 0x000fe20000000800 */
[----:B------:R-:W-:Y:S01]  /*5e50*/  @!PT LDS RZ, [RZ] ;  /* 0x00000000fffff984 */ /* 0x000fe20000000800 */
[----:B------:R-:W-:Y:S01]  /*5e60*/  @!PT LDS RZ, [RZ] ;  /* 0x00000000fffff984 */ /* 0x000fe20000000800 */
[----:B------:R-:W-:Y:S01]  /*5e70*/  @!PT LDS RZ, [RZ] ;  /* 0x00000000fffff984 */ /* 0x000fe20000000800 */
[----:B------:R2:W-:Y:S06]  /*5e80*/  MEMBAR.ALL.CTA ;  /* 0x0000000000007992 */ /* 0x0005ec0000008000 */
[----:B--2---:R-:W2:Y:S01]  /*5e90*/  FENCE.VIEW.ASYNC.S ;  /* 0x00000000000073c6 */ /* 0x004ea20000000000 */
[----:B-1----:R-:W-:Y:S11]  /*5ea0*/  LOP3.LUT P0, RZ, R6, 0x1, RZ, 0xc0, !PT ;  /* 0x0000000106ff7812 */ /* 0x002ff6000780c0ff */
[----:B------:R-:W-:Y:S02]  /*5eb0*/  @!UPT UIADD3 URZ, UPT, UPT, URZ, URZ, URZ ;  /* 0x000000fffffff290 */ /* 0x000fe4000fffe0ff */
[----:B--2---:R-:W-:Y:S01]  /*5ec0*/  VOTEU.ANY UP1, P0 ;  /* 0x0000000000ff7886 */ /* 0x004fe20000020100 */
[----:B------:R-:W-:Y:S01]  /*5ed0*/  PLOP3.LUT P0, PT, PT, PT, UP1, 0x80, 0x8 ;  /* 0x000000000008781c */ /* 0x000fe20003f0f018 */
[----:B------:R-:W-:Y:S11]  /*5ee0*/  UP2UR UR47, UPR, URZ, 0x2 ;  /* 0x00000002ff2f7883 */ /* 0x000ff60008000000 */
[----:B------:R-:W-:Y:S01]  /*5ef0*/  @!UPT UIADD3 URZ, UPT, UPT, URZ, URZ, URZ ;  /* 0x000000fffffff290 */ /* 0x000fe2000fffe0ff */
        /* <DEDUP_REMOVED lines=13> */
[----:B------:R-:W2:Y:S01]  /*5fd0*/  LDCU UR12, c[0x0][0xb20] ;  /* 0x00016400ff0c77ac */ /* 0x000ea20008000800 */
[----:B------:R-:W-:Y:S02]  /*5fe0*/  UIMAD.WIDE.U32 UR4, UR49, UR55, URZ ;  /* 0x00000037310472a5 */ /* 0x000fe4000f8e00ff */
[----:B------:R-:W-:Y:S02]  /*5ff0*/  UIMAD.WIDE.U32 UR6, UR50, UR52, URZ ;  /* 0x00000034320672a5 */ /* 0x000fe4000f8e00ff */
[----:B------:R-:W-:Y:S02]  /*6000*/  UISETP.NE.AND UP0, UPT, UR54, 0x1, UPT ;  /* 0x000000013600788c */ /* 0x000fe4000bf05270 */
[----:B------:R-:W-:Y:S02]  /*6010*/  UIMAD.WIDE.U32 UR8, UR37, UR55, URZ ;  /* 0x00000037250872a5 */ /* 0x000fe4000f8e00ff */
[----:B------:R-:W-:Y:S02]  /*6020*/  UIMAD.WIDE.U32 UR10, UR38, UR52, URZ ;  /* 0x00000034260a72a5 */ /* 0x000fe4000f8e00ff */
[----:B------:R-:W-:Y:S02]  /*6030*/  UISETP.NE.AND UP1, UPT, UR41, 0x1, UPT ;  /* 0x000000012900788c */ /* 0x000fe4000bf25270 */
[----:B------:R-:W-:Y:S01]  /*6040*/  UISETP.NE.AND UP2, UPT, UR40, 0x1, UPT ;  /* 0x000000012800788c */ /* 0x000fe2000bf45270 */
[----:B------:R-:W-:Y:S02]  /*6050*/  UMOV UR4, UR5 ;  /* 0x0000000500047c82 */ /* 0x000fe40008000000 */
[----:B--2---:R-:W-:Y:S03]  /*6060*/  USHF.R.U32.HI UR5, URZ, UR12, UR4 ;  /* 0x0000000cff057299 */ /* 0x004fe60008011604 */
[----:B------:R-:W-:Y:S02]  /*6070*/  UMOV UR4, UR7 ;  /* 0x0000000700047c82 */ /* 0x000fe40008000000 */
[----:B------:R-:W-:Y:S02]  /*6080*/  USHF.R.U32.HI UR7, URZ, UR53, UR4 ;  /* 0x00000035ff077299 */ /* 0x000fe40008011604 */
[----:B------:R-:W-:Y:S02]  /*6090*/  USEL UR4, UR49, UR5, !UP0 ;  /* 0x0000000531047287 */ /* 0x000fe4000c000000 */
[----:B------:R-:W-:Y:S01]  /*60a0*/  USEL UR7, UR50, UR7, !UP1 ;  /* 0x0000000732077287 */ /* 0x000fe2000c800000 */
[----:B------:R-:W-:Y:S01]  /*60b0*/  UMOV UR5, UR9 ;  /* 0x0000000900057c82 */ /* 0x000fe20008000000 */
[----:B------:R-:W-:Y:S02]  /*60c0*/  UIMAD.WIDE.U32 UR8, UR4, UR42, URZ ;  /* 0x0000002a040872a5 */ /* 0x000fe4000f8e00ff */
[----:B------:R-:W-:Y:S03]  /*60d0*/  USHF.R.U32.HI UR6, URZ, UR12, UR5 ;  /* 0x0000000cff067299 */ /* 0x000fe60008011605 */
[----:B------:R-:W-:Y:S01]  /*60e0*/  UMOV UR5, UR11 ;  /* 0x0000000b00057c82 */ /* 0x000fe20008000000 */
[----:B------:R-:W-:Y:S02]  /*60f0*/  UIMAD.WIDE.U32 UR10, UR7, UR42, URZ ;  /* 0x0000002a070a72a5 */ /* 0x000fe4000f8e00ff */
[----:B------:R-:W-:Y:S02]  /*6100*/  USHF.R.U32.HI UR12, URZ, UR53, UR5 ;  /* 0x00000035ff0c7299 */ /* 0x000fe40008011605 */
[----:B------:R-:W-:Y:S01]  /*6110*/  USEL UR6, UR37, UR6, !UP0 ;  /* 0x0000000625067287 */ /* 0x000fe2000c000000 */
[----:B------:R-:W-:Y:S02]  /*6120*/  UMOV UR5, UR9 ;  /* 0x0000000900057c82 */ /* 0x000fe40008000000 */
[----:B------:R-:W-:Y:S01]  /*6130*/  UMOV UR10, UR11 ;  /* 0x0000000b000a7c82 */ /* 0x000fe20008000000 */
[----:B------:R-:W-:Y:S02]  /*6140*/  @UP2 USHF.R.U32.HI UR4, URZ, UR43, UR5 ;  /* 0x0000002bff042299 */ /* 0x000fe40008011605 */
[----:B------:R-:W-:Y:S02]  /*6150*/  @UP2 USHF.R.U32.HI UR7, URZ, UR43, UR10 ;  /* 0x0000002bff072299 */ /* 0x000fe4000801160a */
[----:B------:R-:W-:Y:S02]  /*6160*/  UIMAD UR4, UR40, UR4, URZ ;  /* 0x00000004280472a4 */ /* 0x000fe4000f8e02ff */
[----:B------:R-:W-:Y:S02]  /*6170*/  UIMAD.WIDE.U32 UR10, UR6, UR42, URZ ;  /* 0x0000002a060a72a5 */ /* 0x000fe4000f8e00ff */
[----:B------:R-:W-:Y:S02]  /*6180*/  USEL UR5, UR38, UR12, !UP1 ;  /* 0x0000000c26057287 */ /* 0x000fe4000c800000 */
[----:B------:R-:W-:Y:S02]  /*6190*/  UIMAD UR8, UR40, UR7, URZ ;  /* 0x00000007280872a4 */ /* 0x000fe4000f8e02ff */
[----:B------:R-:W-:Y:S03]  /*61a0*/  UISETP.GE.AND UP0, UPT, UR6, UR4, UPT ;  /* 0x000000040600728c */ /* 0x000fe6000bf06270 */
[----:B------:R-:W-:Y:S01]  /*61b0*/  UMOV UR4, UR11 ;  /* 0x0000000b00047c82 */ /* 0x000fe20008000000 */
[----:B------:R-:W-:Y:S02]  /*61c0*/  UISETP.GE.OR UP0, UPT, UR5, UR8, UP0 ;  /* 0x000000080500728c */ /* 0x000fe40008706670 */
[----:B------:R-:W-:Y:S02]  /*61d0*/  USHF.R.U32.HI UR4, URZ, UR43, UR4 ;  /* 0x0000002bff047299 */ /* 0x000fe40008011604 */
[----:B------:R-:W-:Y:S02]  /*61e0*/  UIMAD.WIDE.U32 UR8, UR5, UR42, URZ ;  /* 0x0000002a050872a5 */ /* 0x000fe4000f8e00ff */
[----:B------:R-:W-:Y:S02]  /*61f0*/  USEL UR11, UR6, UR4, !UP2 ;  /* 0x00000004060b7287 */ /* 0x000fe4000d000000 */
[----:B------:R-:W-:Y:S02]  /*6200*/  UIADD3 UR8, UPT, UPT, -UR5, URZ, URZ ;  /* 0x000000ff05087290 */ /* 0x000fe4000fffe1ff */
[----:B------:R-:W-:Y:S01]  /*6210*/  UIADD3 UR10, UPT, UPT, -UR11, URZ, URZ ;  /* 0x000000ff0b0a7290 */ /* 0x000fe2000fffe1ff */
[----:B------:R-:W-:Y:S01]  /*6220*/  @!UP0 UMOV UR4, UR9 ;  /* 0x0000000900048c82 */ /* 0x000fe20008000000 */
[----:B------:R-:W-:Y:S02]  /*6230*/  UIADD3 UR9, UPT, UPT, -UR6, URZ, URZ ;  /* 0x000000ff06097290 */ /* 0x000fe4000fffe1ff */
[----:B------:R-:W-:Y:S02]  /*6240*/  @!UP0 USHF.R.U32.HI UR4, URZ, UR43, UR4 ;  /* 0x0000002bff048299 */ /* 0x000fe40008011604 */
[----:B------:R-:W-:Y:S02]  /*6250*/  UIMAD UR10, UR40, UR10, UR6 ;  /* 0x0000000a280a72a4 */ /* 0x000fe4000f8e0206 */
[----:B------:R-:W-:Y:S04]  /*6260*/  @!UP0 USEL UR4, UR5, UR4, !UP2 ;  /* 0x0000000405048287 */ /* 0x000fe8000d000000 */
[----:B------:R-:W-:Y:S02]  /*6270*/  @!UP0 UIMAD UR10, UR7, UR10, UR4 ;  /* 0x0000000a070a82a4 */ /* 0x000fe4000f8e0204 */
[----:B------:R-:W-:Y:S02]  /*6280*/  @!UP0 UIADD3 UR11, UPT, UPT, UR11, -UR4, URZ ;  /* 0x800000040b0b8290 */ /* 0x000fe4000fffe0ff */
[----:B------:R-:W-:Y:S02]  /*6290*/  UIMAD UR7, UR41, UR8, UR38 ;  /* 0x00000008290772a4 */ /* 0x000fe4000f8e0226 */
[----:B------:R-:W-:Y:S02]  /*62a0*/  @!UP0 UIMAD UR6, UR11, UR40, UR5 ;  /* 0x000000280b0682a4 */ /* 0x000fe4000f8e0205 */
[----:B------:R-:W-:Y:S01]  /*62b0*/  UIMAD UR4, UR54, UR9, UR37 ;  /* 0x00000009360472a4 */ /* 0x000fe2000f8e0225 */
[----:B------:R-:W-:Y:S02]  /*62c0*/  @!UP0 UMOV UR5, UR10 ;  /* 0x0000000a00058c82 */ /* 0x000fe40008000000 */
[----:B------:R-:W-:Y:S02]  /*62d0*/  UIMAD UR38, UR5, UR41, UR7 ;  /* 0x00000029052672a4 */ /* 0x000fe4000f8e0207 */
[----:B------:R-:W-:Y:S11]  /*62e0*/  UIMAD UR37, UR6, UR54, UR4 ;  /* 0x00000036062572a4 */ /* 0x000ff6000f8e0204 */
[----:B------:R-:W-:Y:S01]  /*62f0*/  @!UPT UIADD3 URZ, UPT, UPT, URZ, URZ, URZ ;  /* 0x000000fffffff290 */ /* 0x000fe2000fffe0ff */
.L_x_109:
[----:B------:R-:W-:Y:S01]  /*6300*/  UISETP.NE.AND UP0, UPT, UR39, 0x1, UPT ;  /* 0x000000012700788c */ /* 0x000fe2000bf05270 */
[----:B------:R-:W-:Y:S10]  /*6310*/  IADD3 R81, PT, PT, R81, 0x1, RZ ;  /* 0x0000000151517810 */ /* 0x000ff40007ffe0ff */
[----:B------:R-:W2:Y:S01]  /*6320*/  @!UP0 LDCU.128 UR12, c[0x0][0xb10] ;  /* 0x00016200ff0c87ac */ /* 0x000ea20008000c00 */
[----:B------:R-:W3:Y:S01]  /*6330*/  @!UP0 LDCU UR5, c[0x0][0xb0c] ;  /* 0x00016180ff0587ac */ /* 0x000ee20008000800 */
[----:B------:R-:W4:Y:S01]  /*6340*/  @!UP0 LDCU UR10, c[0x0][0xb20] ;  /* 0x00016400ff0a87ac */ /* 0x000f220008000800 */
[----:B--2---:R-:W-:Y:S02]  /*6350*/  UIMAD.WIDE.U32 UR8, UR38, UR12, URZ ;  /* 0x0000000c260872a5 */ /* 0x004fe4000f8e00ff */
[----:B------:R-:W-:Y:S02]  /*6360*/  UIMAD.WIDE.U32 UR6, UR37, UR15, URZ ;  /* 0x0000000f250672a5 */ /* 0x000fe4000f8e00ff */
[----:B------:R-:W-:Y:S03]  /*6370*/  @!UP0 UISETP.NE.AND UP1, UPT, UR14, 0x1, UPT ;  /* 0x000000010e00888c */ /* 0x000fe6000bf25270 */
[----:B------:R-:W-:Y:S01]  /*6380*/  @!UP0 UMOV UR4, UR9 ;  /* 0x0000000900048c82 */ /* 0x000fe20008000000 */
[----:B---3--:R-:W-:Y:S02]  /*6390*/  @!UP0 UISETP.NE.AND UP2, UPT, UR5, 0x1, UPT ;  /* 0x000000010500888c */ /* 0x008fe4000bf45270 */
[----:B------:R-:W-:Y:S01]  /*63a0*/  @!UP0 USHF.R.U32.HI UR4, URZ, UR13, UR4 ;  /* 0x0000000dff048299 */ /* 0x000fe20008011604 */
[----:B------:R-:W-:Y:S02]  /*63b0*/  @!UP0 UMOV UR6, UR7 ;  /* 0x0000000700068c82 */ /* 0x000fe40008000000 */
[----:B----4-:R-:W-:Y:S02]  /*63c0*/  @!UP0 USHF.R.U32.HI UR6, URZ, UR10, UR6 ;  /* 0x0000000aff068299 */ /* 0x010fe40008011606 */
[----:B------:R-:W-:Y:S02]  /*63d0*/  @!UP0 USEL UR7, UR38, UR4, !UP2 ;  /* 0x0000000426078287 */ /* 0x000fe4000d000000 */
[----:B------:R-:W-:Y:S04]  /*63e0*/  @!UP0 USEL UR6, UR37, UR6, !UP1 ;  /* 0x0000000625068287 */ /* 0x000fe8000c800000 */
[----:B------:R-:W-:Y:S02]  /*63f0*/  @!UP0 UIADD3 UR4, UPT, UPT, -UR7, UR6, URZ ;  /* 0x0000000607048290 */ /* 0x000fe4000fffe1ff */
[----:B------:R-:W-:Y:S02]  /*6400*/  @!UP0 UIADD3 UR6, UPT, UPT, UR7, -UR6, URZ ;  /* 0x8000000607068290 */ /* 0x000fe4000fffe0ff */
[----:B------:R-:W-:Y:S02]  /*6410*/  @!UP0 UIMAD UR38, UR4, UR5, UR38 ;  /* 0x00000005042682a4 */ /* 0x000fe4000f8e0226 */
[----:B------:R-:W-:Y:S02]  /*6420*/  @!UP0 UIMAD UR37, UR6, UR14, UR37 ;  /* 0x0000000e062582a4 */ /* 0x000fe4000f8e0225 */
[----:B------:R-:W-:Y:S09]  /*6430*/  ULOP3.LUT UP0, URZ, UR56, 0x1b0, URZ, 0xc0, !UPT ;  /* 0x000001b038ff7892 */ /* 0x000ff2000f80c0ff */
[----:B------:R-:W-:Y:S05]  /*6440*/  BRA.U !UP0, `(.L_x_110) ;  /* 0x0000000108407547 */ /* 0x000fea000b800000 */
[----:B------:R-:W2:Y:S01]  /*6450*/  LDCU.64 UR8, c[0x4][0x80] ;  /* 0x01001000ff0877ac */ /* 0x000ea20008000a00 */
[----:B------:R-:W-:Y:S01]  /*6460*/  MOV R3, 0x0 ;  /* 0x0000000000037802 */ /* 0x000fe20000000f00 */
[----:B------:R-:W-:Y:S02]  /*6470*/  HFMA2 R12, -RZ, RZ, 0, 5.9604644775390625e-08 ;  /* 0x00000001ff0c7431 */ /* 0x000fe400000001ff */
[----:B------:R-:W-:Y:S02]  /*6480*/  IMAD.MOV.U32 R8, RZ, RZ, 0x70 ;  /* 0x00000070ff087424 */ /* 0x000fe400078e00ff */
[----:B------:R-:W-:Y:S01]  /*6490*/  IMAD.MOV.U32 R13, RZ, RZ, RZ ;  /* 0x000000ffff0d7224 */ /* 0x000fe200078e00ff */
[----:B------:R-:W3:Y:S01]  /*64a0*/  LDCU.64 UR6, c[0x4][0x88] ;  /* 0x01001100ff0677ac */ /* 0x000ee20008000a00 */
[----:B------:R-:W4:Y:S01]  /*64b0*/  LDC.64 R2, c[0x4][R3] ;  /* 0x0100000003027b82 */ /* 0x000f220000000a00 */
[----:B------:R-:W1:Y:S01]  /*64c0*/  LDCU.64 UR4, c[0x4][0x8] ;  /* 0x01000100ff0477ac */ /* 0x000e620008000a00 */
[----:B--2---:R-:W-:Y:S01]  /*64d0*/  MOV R5, UR9 ;  /* 0x0000000900057c02 */ /* 0x004fe20008000f00 */
[----:B------:R-:W-:Y:S01]  /*64e0*/  IMAD.U32 R4, RZ, RZ, UR8 ;  /* 0x00000008ff047e24 */ /* 0x000fe2000f8e00ff */
[----:B---3--:R-:W-:Y:S01]  /*64f0*/  MOV R7, UR7 ;  /* 0x0000000700077c02 */ /* 0x008fe20008000f00 */
[----:B------:R-:W-:Y:S01]  /*6500*/  IMAD.U32 R6, RZ, RZ, UR6 ;  /* 0x00000006ff067e24 */ /* 0x000fe2000f8e00ff */
[----:B-1----:R-:W-:Y:S01]  /*6510*/  MOV R11, UR5 ;  /* 0x00000005000b7c02 */ /* 0x002fe20008000f00 */
[----:B------:R-:W-:Y:S02]  /*6520*/  IMAD.U32 R10, RZ, RZ, UR4 ;  /* 0x00000004ff0a7e24 */ /* 0x000fe4000f8e00ff */
[----:B------:R-:W-:Y:S07]  /*6530*/  LEPC R20, `(.L_x_110) ;  /* 0x000000001014794e */ /* 0x000fee0000000000 */
[----:B----45:R-:W-:Y:S05]  /*6540*/  CALL.ABS.NOINC R2 ;  /* 0x0000000002007343 */ /* 0x030fea0003c00000 */
.L_x_110:
[----:B------:R-:W-:Y:S01]  /*6550*/  LOP3.LUT P0, RZ, R85, 0x1b0, RZ, 0xc0, !PT ;  /* 0x000001b055ff7812 */ /* 0x000fe2000780c0ff */
[----:B------:R-:W-:Y:S11]  /*6560*/  BSSY.RECONVERGENT B6, `(.L_x_111) ;  /* 0x0000013000067945 */ /* 0x000ff60003800200 */
[----:B------:R-:W-:Y:S01]  /*6570*/  @!UPT UIADD3 URZ, UPT, UPT, URZ, URZ, URZ ;  /* 0x000000fffffff290 */ /* 0x000fe2000fffe0ff */
[----:B------:R-:W-:Y:S05]  /*6580*/  @!P0 BRA `(.L_x_112) ;  /* 0x0000000000408947 */ /* 0x000fea0003800000 */
        /* <DEDUP_REMOVED lines=16> */
.L_x_112:
[----:B------:R-:W-:Y:S05]  /*6690*/  BSYNC.RECONVERGENT B6 ;  /* 0x0000000000067941 */ /* 0x000fea0003800200 */
.L_x_111:
[----:B------:R-:W-:Y:S01]  /*66a0*/  ISETP.NE.U32.AND P3, PT, R74, RZ, PT ;  /* 0x000000ff4a00720c */ /* 0x000fe20003f65070 */
[----:B------:R-:W-:Y:S01]  /*66b0*/  UISETP.NE.AND UP1, UPT, UR61, URZ, UPT ;  /* 0x000000ff3d00728c */ /* 0x000fe2000bf25270 */
[----:B------:R-:W-:Y:S02]  /*66c0*/  ISETP.NE.U32.AND P4, PT, R70, RZ, PT ;  /* 0x000000ff4600720c */ /* 0x000fe40003f85070 */
[----:B------:R-:W-:Y:S02]  /*66d0*/  ISETP.NE.AND.EX P3, PT, R75, RZ, PT, P3 ;  /* 0x000000ff4b00720c */ /* 0x000fe40003f65330 */
[----:B------:R-:W-:Y:S02]  /*66e0*/  PLOP3.LUT P1, PT, PT, PT, PT, 0x8, 0x80 ;  /* 0x000000000080781c */ /* 0x000fe40003f2e170 */
[----:B------:R-:W-:Y:S02]  /*66f0*/  PLOP3.LUT P0, PT, PT, PT, UP1, 0x80, 0x8 ;  /* 0x000000000008781c */ /* 0x000fe40003f0f018 */
[----:B------:R-:W-:Y:S02]  /*6700*/  ISETP.NE.AND.EX P4, PT, R71, RZ, PT, P4 ;  /* 0x000000ff4700720c */ /* 0x000fe40003f85340 */
[----:B------:R-:W2:Y:S09]  /*6710*/  @UP1 LDCU.64 UR4, c[0x0][0x888] ;  /* 0x00011100ff0417ac */ /* 0x000eb20008000a00 */
[----:B------:R-:W-:Y:S01]  /*6720*/  @P0 PLOP3.LUT P1, PT, P3, PT, PT, 0x80, 0x8 ;  /* 0x000000000008081c */ /* 0x000fe20001f2f070 */
[----:B--2---:R-:W-:Y:S04]  /*6730*/  @UP1 UISETP.NE.U32.AND UP0, UPT, UR4, URZ, UPT ;  /* 0x000000ff0400128c */ /* 0x004fe8000bf05070 */
[----:B------:R-:W-:Y:S04]  /*6740*/  @UP1 UISETP.NE.AND.EX UP0, UPT, UR5, URZ, UPT, UP0 ;  /* 0x000000ff0500128c */ /* 0x000fe8000bf05300 */
[----:B------:R-:W-:Y:S01]  /*6750*/  @UP1 USEL UR4, URZ, 0xffffffff, UP0 ;  /* 0xffffffffff041887 */ /* 0x000fe20008000000 */
[----:B------:R-:W-:Y:S11]  /*6760*/  @!P3 BRA `(.L_x_113) ;  /* 0x000000000030b947 */ /* 0x000ff60003800000 */
[----:B------:R-:W-:Y:S01]  /*6770*/  ISETP.NE.U32.AND P2, PT, R72, RZ, PT ;  /* 0x000000ff4800720c */ /* 0x000fe20003f45070 */
[----:B------:R-:W2:Y:S01]  /*6780*/  LDCU.64 UR6, c[0x0][0x358] ;  /* 0x00006b00ff0677ac */ /* 0x000ea20008000a00 */
[----:B------:R-:W-:Y:S02]  /*6790*/  IMAD.MOV.U32 R79, RZ, RZ, 0x1 ;  /* 0x00000001ff4f7424 */ /* 0x000fe400078e00ff */
[----:B------:R-:W-:Y:S11]  /*67a0*/  ISETP.NE.AND.EX P2, PT, R73, RZ, PT, P2 ;  /* 0x000000ff4900720c */ /* 0x000ff60003f45320 */
[----:B------:R-:W-:Y:S02]  /*67b0*/  @!UPT UIADD3 URZ, UPT, UPT, URZ, URZ, URZ ;  /* 0x000000fffffff290 */ /* 0x000fe4000fffe0ff */
[----:B------:R-:W3:Y:S01]  /*67c0*/  @P2 LDC.64 R2, c[0x0][0x888] ;  /* 0x00022200ff022b82 */ /* 0x000ee20000000a00 */
[----:B-1----:R-:W-:Y:S04]  /*67d0*/  @P2 IMAD R0, R74, UR36, RZ ;  /* 0x000000244a002c24 */ /* 0x002fe8000f8e02ff */
[----:B---3--:R-:W-:Y:S04]  /*67e0*/  @P2 IMAD.WIDE R2, R0, 0x4, R2 ;  /* 0x0000000400022825 */ /* 0x008fe800078e0202 */
[----:B------:R-:W-:Y:S01]  /*67f0*/  HFMA2 R0, -RZ, RZ, 0, 5.9604644775390625e-08 ;  /* 0x00000001ff007431 */ /* 0x000fe200000001ff */
[----:B--2--5:R2:W5:Y:S04]  /*6800*/  @P2 LDG.E R39, desc[UR6][R2.64] ;  /* 0x0000000602272981 */ /* 0x024568000c1e1900 */
[----:B------:R-:W-:Y:S01]  /*6810*/  @!P2 PRMT R79, R0, 0x7610, R79 ;  /* 0x00007610004fa816 */ /* 0x000fe2000000004f */
[----:B--2---:R-:W3:Y:S06]  /*6820*/  @!P2 LDC R39, c[0x0][0x880] ;  /* 0x00022000ff27ab82 */ /* 0x004eec0000000800 */
.L_x_113:
[----:B------:R-:W-:Y:S05]  /*6830*/  @!P4 BRA `(.L_x_114) ;  /* 0x000000000024c947 */ /* 0x000fea0003800000 */
[----:B------:R-:W-:Y:S01]  /*6840*/  ISETP.NE.U32.AND P2, PT, R68, RZ, PT ;  /* 0x000000ff4400720c */ /* 0x000fe20003f45070 */
[----:B------:R-:W2:Y:S03]  /*6850*/  LDCU.64 UR6, c[0x0][0x358] ;  /* 0x00006b00ff0677ac */ /* 0x000ea60008000a00 */
[----:B------:R-:W-:Y:S11]  /*6860*/  ISETP.NE.AND.EX P2, PT, R69, RZ, PT, P2 ;  /* 0x000000ff4500720c */ /* 0x000ff60003f45320 */
[----:B------:R-:W-:Y:S02]  /*6870*/  @!UPT UIADD3 URZ, UPT, UPT, URZ, URZ, URZ ;  /* 0x000000fffffff290 */ /* 0x000fe4000fffe0ff */
[----:B------:R-:W4:Y:S01]  /*6880*/  @P2 LDC.64 R2, c[0x0][0x8a8] ;  /* 0x00022a00ff022b82 */ /* 0x000f220000000a00 */
[----:B-1----:R-:W-:Y:S04]  /*6890*/  @P2 IMAD R0, R70, UR36, RZ ;  /* 0x0000002446002c24 */ /* 0x002fe8000f8e02ff */
[----:B----4-:R-:W-:Y:S05]  /*68a0*/  @P2 IMAD.WIDE R2, R0, 0x4, R2 ;  /* 0x0000000400022825 */ /* 0x010fea00078e0202 */
[----:B--2--5:R2:W5:Y:S02]  /*68b0*/  @P2 LDG.E R38, desc[UR6][R2.64] ;  /* 0x0000000602262981 */ /* 0x024564000c1e1900 */
[----:B--2---:R-:W4:Y:S02]  /*68c0*/  @!P2 LDC R38, c[0x0][0x8a0] ;  /* 0x00022800ff26ab82 */ /* 0x004f240000000800 */
.L_x_114:
[----:B---3-5:R-:W-:Y:S01]  /*68d0*/  @P0 FSETP.NEU.AND P4, PT, R39, RZ, PT ;  /* 0x000000ff2700020b */ /* 0x028fe20003f8d000 */
[----:B-1----:R-:W-:Y:S01]  /*68e0*/  IMAD.U32 R0, RZ, RZ, UR4 ;  /* 0x00000004ff007e24 */ /* 0x002fe2000f8e00ff */
[----:B------:R-:W-:Y:S01]  /*68f0*/  @P0 LOP3.LUT P2, RZ, R79, 0xff, RZ, 0xc0, !PT ;  /* 0x000000ff4fff0812 */ /* 0x000fe2000784c0ff */
[----:B------:R-:W-:Y:S01]  /*6900*/  BSSY B1, `(.L_x_115) ;  /* 0x0000039000017945 */ /* 0x000fe20003800000 */
[----:B------:R-:W-:Y:S02]  /*6910*/  @P0 SEL R2, RZ, 0xffffffff, P4 ;  /* 0xffffffffff020807 */ /* 0x000fe40002000000 */
[----:B------:R-:W-:Y:S02]  /*6920*/  CS2R R66, SRZ ;  /* 0x0000000000427805 */ /* 0x000fe4000001ff00 */
[----:B------:R-:W-:Y:S02]  /*6930*/  LEA R22, R36, UR44, 0x3 ;  /* 0x0000002c24167c11 */ /* 0x000fe4000f8e18ff */
[----:B------:R-:W-:Y:S02]  /*6940*/  CS2R R64, SRZ ;  /* 0x0000000000407805 */ /* 0x000fe4000001ff00 */
[----:B------:R-:W-:Y:S02]  /*6950*/  @P1 SEL R2, R0, R2, !P2 ;  /* 0x0000000200021207 */ /* 0x000fe40005000000 */
[----:B------:R-:W-:Y:S02]  /*6960*/  CS2R R18, SRZ ;  /* 0x0000000000127805 */ /* 0x000fe4000001ff00 */
[----:B------:R-:W-:Y:S02]  /*6970*/  SHF.L.U32 R3, R84, 0x1f, RZ ;  /* 0x0000001f54037819 */ /* 0x000fe400000006ff */
[----:B------:R-:W-:Y:S02]  /*6980*/  CS2R R16, SRZ ;  /* 0x0000000000107805 */ /* 0x000fe4000001ff00 */
[----:B------:R-:W-:Y:S02]  /*6990*/  @P0 LOP3.LUT R2, R2, 0x1, RZ, 0xc0, !PT ;  /* 0x0000000102020812 */ /* 0x000fe400078ec0ff */
[----:B------:R-:W-:Y:S02]  /*69a0*/  PLOP3.LUT P5, PT, PT, PT, PT, 0x8, 0x80 ;  /* 0x000000000080781c */ /* 0x000fe40003fae170 */
[----:B------:R-:W-:Y:S02]  /*69b0*/  ISETP.NE.U32.OR P1, PT, R2, 0x1, !P0 ;  /* 0x000000010200780c */ /* 0x000fe40004725470 */
[----:B------:R-:W-:Y:S11]  /*69c0*/  LEA.HI R2, R36, R36, RZ, 0x1 ;  /* 0x0000002424027211 */ /* 0x000ff600078f08ff */
[----:B------:R-:W-:Y:S04]  /*69d0*/  @P1 SHF.L.U32 R0, R82, 0x1f, RZ ;  /* 0x0000001f52001819 */ /* 0x000fe800000006ff */
[----:B------:R1:W2:Y:S01]  /*69e0*/  @P1 SYNCS.PHASECHK.TRANS64.TRYWAIT P0, [UR44+0x1b0], R0 ;  /* 0x0001b000ff0015a7 */ /* 0x0002a2000800112c */
[----:B------:R3:W3:Y:S01]  /*69f0*/  SYNCS.PHASECHK.TRANS64.TRYWAIT P4, [R22+URZ+0x1f0], R3 ;  /* 0x0001f003160075a7 */ /* 0x0006e200080811ff */
[C---:B-1----:R-:W-:Y:S01]  /*6a00*/  IMAD.SHL.U32 R0, R2.reuse, 0x20, RZ ;  /* 0x0000002002007824 */ /* 0x042fe200078e00ff */
[----:B------:R-:W-:Y:S04]  /*6a10*/  LOP3.LUT R2, R2, 0xffe, RZ, 0xc0, !PT ;  /* 0x00000ffe02027812 */ /* 0x000fe800078ec0ff */
[----:B------:R-:W-:Y:S01]  /*6a20*/  LOP3.LUT R0, R0, 0xffffffc0, RZ, 0xc0, !PT ;  /* 0xffffffc000007812 */ /* 0x000fe200078ec0ff */
[----:B------:R-:W-:Y:S04]  /*6a30*/  IMAD.IADD R2, R36, 0x1, -R2 ;  /* 0x0000000124027824 */ /* 0x000fe800078e0a02 */
[----:B------:R-:W-:Y:S04]  /*6a40*/  IMAD.IADD R0, R37, 0x1, R0 ;  /* 0x0000000125007824 */ /* 0x000fe800078e0200 */
[----:B------:R-:W-:Y:S01]  /*6a50*/  IMAD R2, R2, 0x100000, R0 ;  /* 0x0010000002027824 */ /* 0x000fe200078e0200 */
[----:B--2---:R-:W-:Y:S01]  /*6a60*/  @P1 PLOP3.LUT P5, PT, P0, PT, PT, 0x8, 0x80 ;  /* 0x000000000080181c */ /* 0x004fe200007ae170 */
[----:B------:R-:W-:Y:S01]  /*6a70*/  @!UPT UIADD3 URZ, UPT, UPT, URZ, URZ, URZ ;  /* 0x000000fffffff290 */ /* 0x000fe2000fffe0ff */
[----:B---3--:R-:W-:Y:S11]  /*6a80*/  @!P1 BRA `(.L_x_116) ;  /* 0x0000000000809947 */ /* 0x008ff60003800000 */
[----:B------:R-:W-:Y:S01]  /*6a90*/  ISETP.NE.U32.AND P0, PT, RZ, UR58, PT ;  /* 0x0000003aff007c0c */ /* 0x000fe2000bf05070 */
[----:B------:R-:W-:Y:S01]  /*6aa0*/  BSSY B0, `(.L_x_117) ;  /* 0x0000012000007945 */ /* 0x000fe20003800000 */
[----:B------:R-:W-:Y:S02]  /*6ab0*/  FSETP.NEU.AND P2, PT, R39, RZ, PT ;  /* 0x000000ff2700720b */ /* 0x000fe40003f4d000 */
[----:B------:R-:W-:Y:S02]  /*6ac0*/  CS2R R18, SRZ ;  /* 0x0000000000127805 */ /* 0x000fe4000001ff00 */
[----:B------:R-:W-:Y:S02]  /*6ad0*/  ISETP.NE.AND.EX P0, PT, RZ, UR59, PT, P0 ;  /* 0x0000003bff007c0c */ /* 0x000fe4000bf05300 */
[----:B------:R-:W-:Y:S02]  /*6ae0*/  CS2R R16, SRZ ;  /* 0x0000000000107805 */ /* 0x000fe4000001ff00 */
[----:B------:R-:W-:Y:S02]  /*6af0*/  LOP3.LUT P1, RZ, R79, 0xff, RZ, 0xc0, !PT ;  /* 0x000000ff4fff7812 */ /* 0x000fe4000782c0ff */
[----:B------:R-:W-:Y:S02]  /*6b00*/  CS2R R66, SRZ ;  /* 0x0000000000427805 */ /* 0x000fe4000001ff00 */
[----:B------:R-:W-:Y:S02]  /*6b10*/  SEL R0, RZ, 0xffffffff, P2 ;  /* 0xffffffffff007807 */ /* 0x000fe40001000000 */
[----:B------:R-:W-:Y:S02]  /*6b20*/  CS2R R64, SRZ ;  /* 0x0000000000407805 */ /* 0x000fe4000001ff00 */
[----:B------:R-:W-:Y:S04]  /*6b30*/  SEL R4, RZ, 0xffffffff, P0 ;  /* 0xffffffffff047807 */ /* 0x000fe80000000000 */
[----:B------:R-:W-:Y:S04]  /*6b40*/  @P3 SEL R0, R4, R0, !P1 ;  /* 0x0000000004003207 */ /* 0x000fe80004800000 */
[----:B------:R-:W-:Y:S04]  /*6b50*/  LOP3.LUT R0, R0, 0x1, RZ, 0xc0, !PT ;  /* 0x0000000100007812 */ /* 0x000fe800078ec0ff */
[----:B------:R-:W-:Y:S01]  /*6b60*/  ISETP.NE.U32.AND P0, PT, R0, 0x1, PT ;  /* 0x000000010000780c */ /* 0x000fe20003f05070 */
[----:B------:R-:W-:Y:S01]  /*6b70*/  @!UPT UIADD3 URZ, UPT, UPT, URZ, URZ, URZ ;  /* 0x000000fffffff290 */ /* 0x000fe2000fffe0ff */
[----:B------:R-:W-:Y:S11]  /*6b80*/  @!P5 BRA `(.L_x_118) ;  /* 0x00000000000cd947 */ /* 0x000ff60003800000 */
[----:B------:R-:W-:Y:S04]  /*6b90*/  SHF.L.U32 R4, R82, 0x1f, RZ ;  /* 0x0000001f52047819 */ /* 0x000fe800000006ff */
[----:B------:R-:W1:Y:S02]  /*6ba0*/  SYNCS.PHASECHK.TRANS64.TRYWAIT P1, [UR44+0x1b0], R4 ;  /* 0x0001b004ff0075a7 */ /* 0x000e64000802112c */
[----:B-1----:R-:W-:Y:S05]  /*6bb0*/  @!P1 BRA `(.L_x_119) ;  /* 0x0000001c00789947 */ /* 0x002fea0003800000 */
.L_x_118:
[----:B------:R-:W-:Y:S05]  /*6bc0*/  BSYNC B0 ;  /* 0x0000000000007941 */ /* 0x000fea0003800000 */
.L_x_117:
[----:B------:R2:W3:Y:S01]  /*6bd0*/  @P0 LDS.128 R16, [R78+UR44+0x400] ;  /* 0x0004002c4e100984 */ /* 0x0004e20008000c00 */
[----:B------:R-:W-:Y:S01]  /*6be0*/  UIADD3 UR4, UPT, UPT, UR44, 0x1b8, URZ ;  /* 0x000001b82c047890 */ /* 0x000fe2000fffe0ff */
[----:B------:R-:W-:Y:S02]  /*6bf0*/  LOP3.LUT R82, R82, 0x1, RZ, 0x3c, !PT ;  /* 0x0000000152527812 */ /* 0x000fe400078e3cff */
[----:B------:R2:W1:Y:S01]  /*6c00*/  @P0 LDS.128 R64, [R77+0x10] ;  /* 0x000010004d400984 */ /* 0x0004620000000c00 */
[----:B------:R-:W-:Y:S01]  /*6c10*/  UPRMT UR4, UR48, 0x654, UR4 ;  /* 0x0000065430047896 */ /* 0x000fe20008000004 */
[----:B------:R-:W-:Y:S01]  /*6c20*/  @!PT LDS RZ, [RZ] ;  /* 0x00000000fffff984 */ /* 0x000fe20000000800 */
[----:B------:R-:W-:Y:S01]  /*6c30*/  @!PT LDS RZ, [RZ] ;  /* 0x00000000fffff984 */ /* 0x000fe20000000800 */
[----:B------:R-:W-:Y:S01]  /*6c40*/  @!PT LDS RZ, [RZ] ;  /* 0x00000000fffff984 */ /* 0x000fe20000000800 */
[----:B------:R-:W-:Y:S01]  /*6c50*/  @!PT LDS RZ, [RZ] ;  /* 0x00000000fffff984 */ /* 0x000fe20000000800 */
[----:B------:R5:W-:Y:S06]  /*6c60*/  MEMBAR.ALL.CTA ;  /* 0x0000000000007992 */ /* 0x000bec0000008000 */
[----:B-----5:R-:W5:Y:S02]  /*6c70*/  FENCE.VIEW.ASYNC.S ;  /* 0x00000000000073c6 */ /* 0x020f640000000000 */
[----:B-----5:R-:W-:Y:S03]  /*6c80*/  SYNCS.ARRIVE.TRANS64.RED.A1T0 RZ, [UR4], RZ ;  /* 0x000000ffffff79a7 */ /* 0x020fe60008100404 */
.L_x_116:
[----:B------:R-:W-:Y:S05]  /*6c90*/  BSYNC B1 ;  /* 0x0000000000017941 */ /* 0x000fea0003800000 */
.L_x_115:
[----:B-1----:R-:W-:Y:S04]  /*6ca0*/  SHF.R.U32.HI R0, RZ, 0x15, R2 ;  /* 0x00000015ff007819 */ /* 0x002fe80000011602 */
[----:B------:R-:W-:Y:S01]  /*6cb0*/  LOP3.LUT P0, RZ, R0, 0x3, R80, 0x48, !PT ;  /* 0x0000000300ff7812 */ /* 0x000fe20007804850 */
[----:B------:R-:W-:Y:S01]  /*6cc0*/  @!UPT UIADD3 URZ, UPT, UPT, URZ, URZ, URZ ;  /* 0x000000fffffff290 */ /* 0x000fe2000fffe0ff */
[----:B------:R-:W-:Y:S11]  /*6cd0*/  @P4 BRA `(.L_x_120) ;  /* 0x0000000000084947 */ /* 0x000ff60003800000 */
[----:B------:R-:W1:Y:S02]  /*6ce0*/  SYNCS.PHASECHK.TRANS64.TRYWAIT P1, [R22+URZ+0x1f0], R3 ;  /* 0x0001f003160075a7 */ /* 0x000e6400080211ff */
[----:B-1----:R-:W-:Y:S05]  /*6cf0*/  @!P1 BRA `(.L_x_121) ;  /* 0x0000001c00409947 */ /* 0x002fea0003800000 */
.L_x_120:
[----:B------:R-:W-:Y:S05]  /*6d00*/  @!P0 BRA `(.L_x_122) ;  /* 0x0000000000408947 */ /* 0x000fea0003800000 */
[----:B------:R-:W1:Y:S01]  /*6d10*/  LDCU.64 UR8, c[0x4][0x70] ;  /* 0x01000e00ff0877ac */ /* 0x000e620008000a00 */
[----:B------:R-:W-:Y:S01]  /*6d20*/  MOV R15, 0x0 ;  /* 0x00000000000f7802 */ /* 0x000fe20000000f00 */
[----:B------:R-:W-:Y:S02]  /*6d30*/  HFMA2 R12, -RZ, RZ, 0, 5.9604644775390625e-08 ;  /* 0x00000001ff0c7431 */ /* 0x000fe400000001ff */
[----:B------:R-:W-:Y:S02]  /*6d40*/  IMAD.MOV.U32 R8, RZ, RZ, 0x192 ;  /* 0x00000192ff087424 */ /* 0x000fe400078e00ff */
[----:B------:R-:W-:Y:S01]  /*6d50*/  IMAD.MOV.U32 R13, RZ, RZ, RZ ;  /* 0x000000ffff0d7224 */ /* 0x000fe200078e00ff */
[----:B------:R-:W5:Y:S01]  /*6d60*/  LDCU.64 UR6, c[0x4][0x78] ;  /* 0x01000f00ff0677ac */ /* 0x000f620008000a00 */
[----:B------:R-:W2:Y:S01]  /*6d70*/  LDC.64 R14, c[0x4][R15] ;  /* 0x010000000f0e7b82 */ /* 0x000ea20000000a00 */
[----:B------:R-:W3:Y:S01]  /*6d80*/  LDCU.64 UR4, c[0x4][0x10] ;  /* 0x01000200ff0477ac */ /* 0x000ee20008000a00 */
[----:B-1----:R-:W-:Y:S01]  /*6d90*/  MOV R5, UR9 ;  /* 0x0000000900057c02 */ /* 0x002fe20008000f00 */
[----:B------:R-:W-:Y:S01]  /*6da0*/  IMAD.U32 R4, RZ, RZ, UR8 ;  /* 0x00000008ff047e24 */ /* 0x000fe2000f8e00ff */
[----:B-----5:R-:W-:Y:S01]  /*6db0*/  MOV R7, UR7 ;  /* 0x0000000700077c02 */ /* 0x020fe20008000f00 */
[----:B------:R-:W-:Y:S01]  /*6dc0*/  IMAD.U32 R6, RZ, RZ, UR6 ;  /* 0x00000006ff067e24 */ /* 0x000fe2000f8e00ff */
[----:B---3--:R-:W-:Y:S01]  /*6dd0*/  MOV R11, UR5 ;  /* 0x00000005000b7c02 */ /* 0x008fe20008000f00 */
[----:B------:R-:W-:Y:S02]  /*6de0*/  IMAD.U32 R10, RZ, RZ, UR4 ;  /* 0x00000004ff0a7e24 */ /* 0x000fe4000f8e00ff */
[----:B------:R-:W-:Y:S07]  /*6df0*/  LEPC R20, `(.L_x_122) ;  /* 0x000000001014794e */ /* 0x000fee0000000000 */
[----:B--2-4-:R-:W-:Y:S05]  /*6e00*/  CALL.ABS.NOINC R14 ;  /* 0x000000000e007343 */ /* 0x014fea0003c00000 */
.L_x_122:
[----:B------:R-:W-:Y:S01]  /*6e10*/  LOP3.LUT P0, RZ, R76, 0x60, RZ, 0xc0, !PT ;  /* 0x000000604cff7812 */ /* 0x000fe2000780c0ff */
[----:B------:R-:W-:Y:S05]  /*6e20*/  WARPSYNC.ALL ;  /* 0x0000000000007948 */ /* 0x000fea0003800000 */
[----:B------:R-:W-:Y:S01]  /*6e30*/  R2UR UR4, R2 ;  /* 0x00000000020472ca */ /* 0x000fe200000e0000 */
[----:B------:R-:W-:Y:S01]  /*6e40*/  BSSY.RECONVERGENT B0, `(.L_x_123) ;  /* 0x000009f000007945 */ /* 0x000fe20003800200 */
[-C--:B---3--:R-:W-:Y:S02]  /*6e50*/  F2FP.F16.E5M2.UNPACK_B R2, R16.reuse ;  /* 0x00000010ff02723e */ /* 0x088fe400020004ff */
[----:B------:R-:W-:Y:S02]  /*6e60*/  F2FP.F16.E5M2.UNPACK_B R16, R16.H1 ;  /* 0x00000010ff10723e */ /* 0x000fe400030004ff */
[----:B------:R-:W-:Y:S01]  /*6e70*/  R2UR UR5, R22 ;  /* 0x00000000160572ca */ /* 0x000fe200000e0000 */
[----:B------:R-:W-:Y:S01]  /*6e80*/  HADD2.F32 R0, -RZ, R2.H0_H0 ;  /* 0x20000002ff007230 */ /* 0x000fe20000004100 */
[-C--:B------:R-:W-:Y:S01]  /*6e90*/  F2FP.F16.E5M2.UNPACK_B R42, R17.reuse ;  /* 0x00000011ff2a723e */ /* 0x080fe200020004ff */
[--C-:B------:R-:W-:Y:S01]  /*6ea0*/  HADD2.F32 R3, -RZ, R16.reuse.H0_H0 ;  /* 0x20000010ff037230 */ /* 0x100fe20000004100 */
[----:B------:R-:W-:Y:S01]  /*6eb0*/  F2FP.F16.E5M2.UNPACK_B R44, R17.H1 ;  /* 0x00000011ff2c723e */ /* 0x000fe200030004ff */
[----:B------:R-:W-:Y:S01]  /*6ec0*/  HADD2.F32 R40, -RZ, R16.H1_H1 ;  /* 0x30000010ff287230 */ /* 0x000fe20000004100 */
[-C--:B------:R-:W-:Y:S01]  /*6ed0*/  F2FP.F16.E5M2.UNPACK_B R46, R18.reuse ;  /* 0x00000012ff2e723e */ /* 0x080fe200020004ff */
[----:B------:R-:W-:Y:S01]  /*6ee0*/  HADD2.F32 R2, -RZ, R2.H1_H1 ;  /* 0x30000002ff027230 */ /* 0x000fe20000004100 */
[----:B------:R-:W-:Y:S01]  /*6ef0*/  F2FP.F16.E5M2.UNPACK_B R48, R18.H1 ;  /* 0x00000012ff30723e */ /* 0x000fe200030004ff */
[--C-:B------:R-:W-:Y:S01]  /*6f00*/  HADD2.F32 R41, -RZ, R42.reuse.H0_H0 ;  /* 0x2000002aff297230 */ /* 0x100fe20000004100 */
[-C--:B------:R-:W-:Y:S01]  /*6f10*/  F2FP.F16.E5M2.UNPACK_B R50, R19.reuse ;  /* 0x00000013ff32723e */ /* 0x080fe200020004ff */
[----:B------:R-:W-:Y:S01]  /*6f20*/  HADD2.F32 R42, -RZ, R42.H1_H1 ;  /* 0x3000002aff2a7230 */ /* 0x000fe20000004100 */
[----:B------:R-:W-:Y:S01]  /*6f30*/  F2FP.F16.E5M2.UNPACK_B R52, R19.H1 ;  /* 0x00000013ff34723e */ /* 0x000fe200030004ff */
[----:B------:R-:W-:Y:S01]  /*6f40*/  HADD2.F32 R43, -RZ, R44.H0_H0 ;  /* 0x2000002cff2b7230 */ /* 0x000fe20000004100 */
[----:B------:R-:W-:Y:S01]  /*6f50*/  LDTM.16dp32bit_t0_t15.x32 R4, tmem[UR4] ;  /* 0x00000004000479ee */ /* 0x000fe20008a80000 */
[----:B------:R-:W1:Y:S01]  /*6f60*/  LDTM.16dp32bit_t16_t31.x32 R4, tmem[UR4+0x20] ;  /* 0x00002004000479ee */ /* 0x000e620008aa0000 */
[----:B------:R-:W-:Y:S01]  /*6f70*/  NOP ;  /* 0x0000000000007918 */ /* 0x000fe20000000000 */
[----:B------:R-:W-:Y:S01]  /*6f80*/  UIADD3 UR4, UPT, UPT, UR5, 0x210, URZ ;  /* 0x0000021005047890 */ /* 0x000fe2000fffe0ff */
[--C-:B------:R-:W-:Y:S01]  /*6f90*/  HADD2.F32 R45, -RZ, R46.reuse.H0_H0 ;  /* 0x2000002eff2d7230 */ /* 0x100fe20000004100 */
[----:B------:R-:W-:Y:S01]  /*6fa0*/  F2FP.F16.E5M2.UNPACK_B R54, R64 ;  /* 0x00000040ff36723e */ /* 0x000fe200020004ff */
[----:B------:R-:W-:Y:S01]  /*6fb0*/  HADD2.F32 R46, -RZ, R46.H1_H1 ;  /* 0x3000002eff2e7230 */ /* 0x000fe20000004100 */
[----:B------:R-:W-:Y:S01]  /*6fc0*/  UPRMT UR4, UR48, 0x654, UR4 ;  /* 0x0000065430047896 */ /* 0x000fe20008000004 */
[--C-:B------:R-:W-:Y:S01]  /*6fd0*/  HADD2.F32 R49, -RZ, R50.reuse.H0_H0 ;  /* 0x20000032ff317230 */ /* 0x100fe20000004100 */
[-C--:B------:R-:W-:Y:S01]  /*6fe0*/  F2FP.F16.E5M2.UNPACK_B R58, R65.reuse ;  /* 0x00000041ff3a723e */ /* 0x080fe200020004ff */
[----:B------:R-:W-:Y:S01]  /*6ff0*/  HADD2.F32 R50, -RZ, R50.H1_H1 ;  /* 0x30000032ff327230 */ /* 0x000fe20000004100 */
[----:B------:R-:W-:Y:S01]  /*7000*/  F2FP.F16.E5M2.UNPACK_B R62, R66 ;  /* 0x00000042ff3e723e */ /* 0x000fe200020004ff */
[--C-:B------:R-:W-:Y:S01]  /*7010*/  HADD2.F32 R53, -RZ, R54.reuse.H0_H0 ;  /* 0x20000036ff357230 */ /* 0x100fe20000004100 */
[----:B------:R-:W-:Y:S01]  /*7020*/  F2FP.F16.E5M2.UNPACK_B R56, R64.H1 ;  /* 0x00000040ff38723e */ /* 0x000fe200030004ff */
[----:B------:R-:W-:Y:S01]  /*7030*/  HADD2.F32 R54, -RZ, R54.H1_H1 ;  /* 0x30000036ff367230 */ /* 0x000fe20000004100 */
[----:B------:R-:W-:Y:S01]  /*7040*/  F2FP.F16.E5M2.UNPACK_B R60, R65.H1 ;  /* 0x00000041ff3c723e */ /* 0x000fe200030004ff */
[----:B-1----:R-:W-:Y:S01]  /*7050*/  SYNCS.ARRIVE.TRANS64.RED.A1T0 RZ, [UR4], RZ ;  /* 0x000000ffffff79a7 */ /* 0x002fe20008100404 */
[--C-:B------:R-:W-:Y:S01]  /*7060*/  HADD2.F32 R57, -RZ, R58.reuse.H0_H0 ;  /* 0x2000003aff397230 */ /* 0x100fe20000004100 */
[-C--:B------:R-:W-:Y:S01]  /*7070*/  F2FP.F16.E5M2.UNPACK_B R65, R67.reuse ;  /* 0x00000043ff41723e */ /* 0x080fe200020004ff */
[----:B------:R-:W-:Y:S01]  /*7080*/  HADD2.F32 R58, -RZ, R58.H1_H1 ;  /* 0x3000003aff3a7230 */ /* 0x000fe20000004100 */
[----:B------:R-:W-:Y:S01]  /*7090*/  F2FP.F16.E5M2.UNPACK_B R64, R66.H1 ;  /* 0x00000042ff40723e */ /* 0x000fe200030004ff */
[--C-:B------:R-:W-:Y:S01]  /*70a0*/  HADD2.F32 R61, -RZ, R62.reuse.H0_H0 ;  /* 0x2000003eff3d7230 */ /* 0x100fe20000004100 */
[----:B------:R-:W-:Y:S01]  /*70b0*/  F2FP.F16.E5M2.UNPACK_B R67, R67.H1 ;  /* 0x00000043ff43723e */ /* 0x000fe200030004ff */
[----:B------:R-:W-:Y:S01]  /*70c0*/  HADD2.F32 R62, -RZ, R62.H1_H1 ;  /* 0x3000003eff3e7230 */ /* 0x000fe20000004100 */
[----:B------:R-:W-:Y:S01]  /*70d0*/  IADD3 R36, PT, PT, R36, 0x1, RZ ;  /* 0x0000000124247810 */ /* 0x000fe20007ffe0ff */
[C---:B----4-:R-:W-:Y:S01]  /*70e0*/  FMUL R4, R38.reuse, R4 ;  /* 0x0000000426047220 */ /* 0x050fe20000400000 */
[C---:B------:R-:W-:Y:S01]  /*70f0*/  FMUL R5, R38.reuse, R5 ;  /* 0x0000000526057220 */ /* 0x040fe20000400000 */
[C---:B------:R-:W-:Y:S01]  /*7100*/  FMUL R8, R38.reuse, R8 ;  /* 0x0000000826087220 */ /* 0x040fe20000400000 */
[C---:B------:R-:W-:Y:S01]  /*7110*/  FMUL R9, R38.reuse, R9 ;  /* 0x0000000926097220 */ /* 0x040fe20000400000 */
[C---:B------:R-:W-:Y:S01]  /*7120*/  FFMA R4, R39.reuse, R0, R4 ;  /* 0x0000000027047223 */ /* 0x040fe20000000004 */
[C---:B------:R-:W-:Y:S01]  /*7130*/  FFMA R5, R39.reuse, R2, R5 ;  /* 0x0000000227057223 */ /* 0x040fe20000000005 */
[C---:B------:R-:W-:Y:S01]  /*7140*/  FMUL R12, R38.reuse, R12 ;  /* 0x0000000c260c7220 */ /* 0x040fe20000400000 */
        /* <DEDUP_REMOVED lines=10> */
[----:B------:R-:W-:Y:S02]  /*71f0*/  HADD2.F32 R44, -RZ, R44.H1_H1 ;  /* 0x3000002cff2c7230 */ /* 0x000fe40000004100 */
[C---:B------:R-:W-:Y:S01]  /*7200*/  FMUL R10, R38.reuse, R10 ;  /* 0x0000000a260a7220 */ /* 0x040fe20000400000 */
[C---:B------:R-:W-:Y:S01]  /*7210*/  FFMA R6, R39.reuse, R3, R6 ;  /* 0x0000000327067223 */ /* 0x040fe20000000006 */
[C---:B------:R-:W-:Y:S01]  /*7220*/  FFMA R7, R39.reuse, R40, R7 ;  /* 0x0000002827077223 */ /* 0x040fe20000000007 */
[C---:B------:R-:W-:Y:S01]  /*7230*/  FFMA R8, R39.reuse, R41, R8 ;  /* 0x0000002927087223 */ /* 0x040fe20000000008 */
[C---:B------:R-:W-:Y:S01]  /*7240*/  FFMA R9, R39.reuse, R42, R9 ;  /* 0x0000002a27097223 */ /* 0x040fe20000000009 */
[----:B------:R-:W-:Y:S01]  /*7250*/  FFMA R10, R39, R43, R10 ;  /* 0x0000002b270a7223 */ /* 0x000fe2000000000a */
[--C-:B------:R-:W-:Y:S01]  /*7260*/  HADD2.F32 R40, -RZ, R65.reuse.H0_H0 ;  /* 0x20000041ff287230 */ /* 0x100fe20000004100 */
[----:B------:R-:W-:Y:S01]  /*7270*/  F2FP.SATFINITE.E5M2.F32.PACK_AB_MERGE_C R86, R7, R6, RZ ;  /* 0x000000060756723e */ /* 0x000fe200048060ff */
[C---:B------:R-:W-:Y:S01]  /*7280*/  FMUL R7, R38.reuse, R24 ;  /* 0x0000001826077220 */ /* 0x040fe20000400000 */
[C---:B------:R-:W-:Y:S01]  /*7290*/  FMUL R24, R38.reuse, R29 ;  /* 0x0000001d26187220 */ /* 0x040fe20000400000 */
[C---:B------:R-:W-:Y:S01]  /*72a0*/  FMUL R29, R38.reuse, R34 ;  /* 0x00000022261d7220 */ /* 0x040fe20000400000 */
[----:B------:R-:W-:Y:S02]  /*72b0*/  HADD2.F32 R65, -RZ, R65.H1_H1 ;  /* 0x30000041ff417230 */ /* 0x000fe40000004100 */
[C---:B------:R-:W-:Y:S01]  /*72c0*/  FMUL R11, R38.reuse, R11 ;  /* 0x0000000b260b7220 */ /* 0x040fe20000400000 */
[--C-:B------:R-:W-:Y:S02]  /*72d0*/  HADD2.F32 R47, -RZ, R48.reuse.H0_H0 ;  /* 0x20000030ff2f7230 */ /* 0x100fe40000004100 */
[C---:B------:R-:W-:Y:S01]  /*72e0*/  FMUL R14, R38.reuse, R14 ;  /* 0x0000000e260e7220 */ /* 0x040fe20000400000 */
[----:B------:R-:W-:Y:S02]  /*72f0*/  HADD2.F32 R48, -RZ, R48.H1_H1 ;  /* 0x30000030ff307230 */ /* 0x000fe40000004100 */
[C---:B------:R-:W-:Y:S01]  /*7300*/  FFMA R11, R39.reuse, R44, R11 ;  /* 0x0000002c270b7223 */ /* 0x040fe2000000000b */
[C---:B------:R-:W-:Y:S01]  /*7310*/  FFMA R12, R39.reuse, R45, R12 ;  /* 0x0000002d270c7223 */ /* 0x040fe2000000000c */
[C---:B------:R-:W-:Y:S01]  /*7320*/  FFMA R13, R39.reuse, R46, R13 ;  /* 0x0000002e270d7223 */ /* 0x040fe2000000000d */
[----:B------:R-:W-:Y:S01]  /*7330*/  FFMA R14, R39, R47, R14 ;  /* 0x0000002f270e7223 */ /* 0x000fe2000000000e */
[C---:B------:R-:W-:Y:S01]  /*7340*/  FMUL R15, R38.reuse, R15 ;  /* 0x0000000f260f7220 */ /* 0x040fe20000400000 */
[--C-:B------:R-:W-:Y:S01]  /*7350*/  HADD2.F32 R51, -RZ, R52.reuse.H0_H0 ;  /* 0x20000034ff337230 */ /* 0x100fe20000004100 */
[----:B------:R-:W-:Y:S01]  /*7360*/  F2FP.SATFINITE.E5M2.F32.PACK_AB_MERGE_C R10, R11, R10, RZ ;  /* 0x0000000a0b0a723e */ /* 0x000fe200048060ff */
[----:B------:R-:W-:Y:S02]  /*7370*/  HADD2.F32 R52, -RZ, R52.H1_H1 ;  /* 0x30000034ff347230 */ /* 0x000fe40000004100 */
[C---:B------:R-:W-:Y:S01]  /*7380*/  FFMA R15, R39.reuse, R48, R15 ;  /* 0x00000030270f7223 */ /* 0x040fe2000000000f */
[C---:B------:R-:W-:Y:S01]  /*7390*/  FFMA R16, R39.reuse, R49, R16 ;  /* 0x0000003127107223 */ /* 0x040fe20000000010 */
[C---:B------:R-:W-:Y:S01]  /*73a0*/  FFMA R17, R39.reuse, R50, R17 ;  /* 0x0000003227117223 */ /* 0x040fe20000000011 */
[C---:B------:R-:W-:Y:S01]  /*73b0*/  FMUL R18, R38.reuse, R18 ;  /* 0x0000001226127220 */ /* 0x040fe20000400000 */
[C---:B------:R-:W-:Y:S01]  /*73c0*/  FMUL R19, R38.reuse, R19 ;  /* 0x0000001326137220 */ /* 0x040fe20000400000 */
[--C-:B------:R-:W-:Y:S02]  /*73d0*/  HADD2.F32 R55, -RZ, R56.reuse.H0_H0 ;  /* 0x20000038ff377230 */ /* 0x100fe40000004100 */
[C---:B------:R-:W-:Y:S01]  /*73e0*/  FMUL R3, R38.reuse, R22 ;  /* 0x0000001626037220 */ /* 0x040fe20000400000 */
[C---:B------:R-:W-:Y:S01]  /*73f0*/  FFMA R18, R39.reuse, R51, R18 ;  /* 0x0000003327127223 */ /* 0x040fe20000000012 */
[----:B------:R-:W-:Y:S02]  /*7400*/  HADD2.F32 R56, -RZ, R56.H1_H1 ;  /* 0x30000038ff387230 */ /* 0x000fe40000004100 */
[C---:B------:R-:W-:Y:S01]  /*7410*/  FFMA R19, R39.reuse, R52, R19 ;  /* 0x0000003427137223 */ /* 0x040fe20000000013 */
[C---:B------:R-:W-:Y:S01]  /*7420*/  FMUL R6, R38.reuse, R23 ;  /* 0x0000001726067220 */ /* 0x040fe20000400000 */
[C---:B------:R-:W-:Y:S01]  /*7430*/  FFMA R0, R39.reuse, R53, R0 ;  /* 0x0000003527007223 */ /* 0x040fe20000000000 */
[C---:B------:R-:W-:Y:S01]  /*7440*/  FFMA R2, R39.reuse, R54, R2 ;  /* 0x0000003627027223 */ /* 0x040fe20000000002 */
[--C-:B------:R-:W-:Y:S02]  /*7450*/  HADD2.F32 R59, -RZ, R60.reuse.H0_H0 ;  /* 0x2000003cff3b7230 */ /* 0x100fe40000004100 */
[C---:B------:R-:W-:Y:S01]  /*7460*/  FFMA R3, R39.reuse, R55, R3 ;  /* 0x0000003727037223 */ /* 0x040fe20000000003 */
[----:B------:R-:W-:Y:S02]  /*7470*/  HADD2.F32 R60, -RZ, R60.H1_H1 ;  /* 0x3000003cff3c7230 */ /* 0x000fe40000004100 */
[C---:B------:R-:W-:Y:S01]  /*7480*/  FMUL R21, R38.reuse, R26 ;  /* 0x0000001a26157220 */ /* 0x040fe20000400000 */
[C---:B------:R-:W-:Y:S01]  /*7490*/  FMUL R22, R38.reuse, R27 ;  /* 0x0000001b26167220 */ /* 0x040fe20000400000 */
[C---:B------:R-:W-:Y:S01]  /*74a0*/  FFMA R6, R39.reuse, R56, R6 ;  /* 0x0000003827067223 */ /* 0x040fe20000000006 */
[C---:B------:R-:W-:Y:S01]  /*74b0*/  FFMA R7, R39.reuse, R57, R7 ;  /* 0x0000003927077223 */ /* 0x040fe20000000007 */
[C---:B------:R-:W-:Y:S01]  /*74c0*/  FMUL R23, R38.reuse, R28 ;  /* 0x0000001c26177220 */ /* 0x040fe20000400000 */
[C---:B------:R-:W-:Y:S01]  /*74d0*/  FFMA R20, R39.reuse, R58, R20 ;  /* 0x0000003a27147223 */ /* 0x040fe20000000014 */
[--C-:B------:R-:W-:Y:S02]  /*74e0*/  HADD2.F32 R63, -RZ, R64.reuse.H0_H0 ;  /* 0x20000040ff3f7230 */ /* 0x100fe40000004100 */
[C---:B------:R-:W-:Y:S01]  /*74f0*/  FFMA R21, R39.reuse, R59, R21 ;  /* 0x0000003b27157223 */ /* 0x040fe20000000015 */
[----:B------:R-:W-:Y:S02]  /*7500*/  HADD2.F32 R64, -RZ, R64.H1_H1 ;  /* 0x30000040ff407230 */ /* 0x000fe40000004100 */
[C---:B------:R-:W-:Y:S01]  /*7510*/  FFMA R22, R39.reuse, R60, R22 ;  /* 0x0000003c27167223 */ /* 0x040fe20000000016 */
[C---:B------:R-:W-:Y:S01]  /*7520*/  FMUL R26, R38.reuse, R31 ;  /* 0x0000001f261a7220 */ /* 0x040fe20000400000 */
[C---:B------:R-:W-:Y:S01]  /*7530*/  FMUL R27, R38.reuse, R32 ;  /* 0x00000020261b7220 */ /* 0x040fe20000400000 */
[C---:B------:R-:W-:Y:S01]  /*7540*/  FFMA R23, R39.reuse, R61, R23 ;  /* 0x0000003d27177223 */ /* 0x040fe20000000017 */
[----:B------:R-:W-:Y:S01]  /*7550*/  FMUL R28, R38, R33 ;  /* 0x00000021261c7220 */ /* 0x000fe20000400000 */
[C---:B------:R-:W-:Y:S01]  /*7560*/  FFMA R24, R39.reuse, R62, R24 ;  /* 0x0000003e27187223 */ /* 0x040fe20000000018 */
[--C-:B------:R-:W-:Y:S02]  /*7570*/  HADD2.F32 R66, -RZ, R67.reuse.H0_H0 ;  /* 0x20000043ff427230 */ /* 0x100fe40000004100 */
[C---:B------:R-:W-:Y:S01]  /*7580*/  FFMA R25, R39.reuse, R63, R25 ;  /* 0x0000003f27197223 */ /* 0x040fe20000000019 */
[----:B------:R-:W-:Y:S02]  /*7590*/  HADD2.F32 R67, -RZ, R67.H1_H1 ;  /* 0x30000043ff437230 */ /* 0x000fe40000004100 */
[----:B------:R-:W-:Y:S01]  /*75a0*/  FFMA R26, R39, R64, R26 ;  /* 0x00000040271a7223 */ /* 0x000fe2000000001a */
[----:B------:R-:W-:Y:S01]  /*75b0*/  F2FP.SATFINITE.E5M2.F32.PACK_AB_MERGE_C R14, R15, R14, RZ ;  /* 0x0000000e0f0e723e */ /* 0x000fe200048060ff */
[----:B------:R-:W-:Y:S01]  /*75c0*/  FFMA R27, R39, R40, R27 ;  /* 0x00000028271b7223 */ /* 0x000fe2000000001b */
[----:B------:R-:W-:Y:S01]  /*75d0*/  F2FP.SATFINITE.E5M2.F32.PACK_AB_MERGE_C R18, R19, R18, RZ ;  /* 0x000000121312723e */ /* 0x000fe200048060ff */
[C---:B------:R-:W-:Y:S01]  /*75e0*/  FFMA R28, R39.reuse, R65, R28 ;  /* 0x00000041271c7223 */ /* 0x040fe2000000001c */
[C---:B------:R-:W-:Y:S01]  /*75f0*/  FFMA R29, R39.reuse, R66, R29 ;  /* 0x00000042271d7223 */ /* 0x040fe2000000001d */
[----:B------:R-:W-:Y:S01]  /*7600*/  FFMA R30, R39, R67, R30 ;  /* 0x00000043271e7223 */ /* 0x000fe2000000001e */
[----:B------:R-:W-:Y:S02]  /*7610*/  F2FP.SATFINITE.E5M2.F32.PACK_AB_MERGE_C R32, R5, R4, R86 ;  /* 0x000000040520723e */ /* 0x000fe40004806056 */
[----:B------:R-:W-:Y:S02]  /*7620*/  F2FP.SATFINITE.E5M2.F32.PACK_AB_MERGE_C R33, R9, R8, R10 ;  /* 0x000000080921723e */ /* 0x000fe4000480600a */
[----:B------:R-:W-:Y:S02]  /*7630*/  F2FP.SATFINITE.E5M2.F32.PACK_AB_MERGE_C R34, R13, R12, R14 ;  /* 0x0000000c0d22723e */ /* 0x000fe4000480600e */
[----:B------:R-:W-:Y:S02]  /*7640*/  F2FP.SATFINITE.E5M2.F32.PACK_AB_MERGE_C R35, R17, R16, R18 ;  /* 0x000000101123723e */ /* 0x000fe40004806012 */
[----:B------:R-:W-:Y:S02]  /*7650*/  F2FP.SATFINITE.E5M2.F32.PACK_AB_MERGE_C R3, R6, R3, RZ ;  /* 0x000000030603723e */ /* 0x000fe400048060ff */
[----:B------:R-:W-:Y:S01]  /*7660*/  F2FP.SATFINITE.E5M2.F32.PACK_AB_MERGE_C R5, R22, R21, RZ ;  /* 0x000000151605723e */ /* 0x000fe200048060ff */
[----:B------:R1:W-:Y:S01]  /*7670*/  STS.128 [R78+UR44+0x1400], R32 ;  /* 0x001400204e007988 */ /* 0x0003e20008000c2c */
[----:B------:R-:W-:Y:S02]  /*7680*/  F2FP.SATFINITE.E5M2.F32.PACK_AB_MERGE_C R6, R26, R25, RZ ;  /* 0x000000191a06723e */ /* 0x000fe400048060ff */
[----:B------:R-:W-:Y:S02]  /*7690*/  F2FP.SATFINITE.E5M2.F32.PACK_AB_MERGE_C R29, R30, R29, RZ ;  /* 0x0000001d1e1d723e */ /* 0x000fe400048060ff */
[----:B------:R-:W-:Y:S02]  /*76a0*/  F2FP.SATFINITE.E5M2.F32.PACK_AB_MERGE_C R5, R20, R7, R5 ;  /* 0x000000071405723e */ /* 0x000fe40004806005 */
[----:B------:R-:W-:Y:S02]  /*76b0*/  F2FP.SATFINITE.E5M2.F32.PACK_AB_MERGE_C R4, R2, R0, R3 ;  /* 0x000000000204723e */ /* 0x000fe40004806003 */
[----:B------:R-:W-:Y:S02]  /*76c0*/  F2FP.SATFINITE.E5M2.F32.PACK_AB_MERGE_C R6, R24, R23, R6 ;  /* 0x000000171806723e */ /* 0x000fe40004806006 */
[----:B------:R-:W-:Y:S05]  /*76d0*/  F2FP.SATFINITE.E5M2.F32.PACK_AB_MERGE_C R7, R28, R27, R29 ;  /* 0x0000001b1c07723e */ /* 0x000fea000480601d */
[----:B------:R1:W-:Y:S01]  /*76e0*/  STS.128 [R77+0x1010], R4 ;  /* 0x001010044d007388 */ /* 0x0003e20000000c00 */
[----:B------:R-:W-:Y:S01]  /*76f0*/  @!PT LDS RZ, [RZ] ;  /* 0x00000000fffff984 */ /* 0x000fe20000000800 */
[----:B------:R-:W-:Y:S01]  /*7700*/  @!PT LDS RZ, [RZ] ;  /* 0x00000000fffff984 */ /* 0x000fe20000000800 */
[----:B------:R-:W-:Y:S01]  /*7710*/  @!PT LDS RZ, [RZ] ;  /* 0x00000000fffff984 */ /* 0x000fe20000000800 */
[----:B------:R-:W-:Y:S01]  /*7720*/  @!PT LDS RZ, [RZ] ;  /* 0x00000000fffff984 */ /* 0x000fe20000000800 */
[----:B------:R3:W-:Y:S07]  /*7730*/  MEMBAR.ALL.CTA ;  /* 0x0000000000007992 */ /* 0x0007ee0000008000 */
[----:B---3--:R-:W3:Y:S02]  /*7740*/  FENCE.VIEW.ASYNC.S ;  /* 0x00000000000073c6 */ /* 0x008ee40000000000 */
[----:B---3--:R-:W-:Y:S06]  /*7750*/  BAR.SYNC.DEFER_BLOCKING 0x1, 0x80 ;  /* 0x0042000000007b1d */ /* 0x008fec0000010000 */
[----:B------:R-:W-:Y:S05]  /*7760*/  @P0 BRA `(.L_x_124) ;  /* 0x0000000000300947 */ /* 0x000fea0003800000 */
[----:B------:R-:W-:Y:S02]  /*7770*/  UIADD3 UR4, UPT, UPT, UR44, 0x1400, URZ ;  /* 0x000014002c047890 */ /* 0x000fe4000fffe0ff */
[----:B------:R-:W-:Y:S02]  /*7780*/  USHF.L.U32 UR9, UR45, 0x6, URZ ;  /* 0x000000062d097899 */ /* 0x000fe400080006ff */
[----:B------:R-:W-:Y:S02]  /*7790*/  USHF.L.U32 UR10, UR46, 0x6, URZ ;  /* 0x000000062e0a7899 */ /* 0x000fe400080006ff */
[----:B------:R-:W-:Y:S01]  /*77a0*/  MOV R85, UR4 ;  /* 0x0000000400557c02 */ /* 0x000fe20008000f00 */
[----:B------:R-:W-:Y:S01]  /*77b0*/  UIADD3 UR4, UP0, UPT, UR62, 0x680, URZ ;  /* 0x000006803e047890 */ /* 0x000fe2000ff1e0ff */
[----:B------:R-:W-:Y:S02]  /*77c0*/  UMOV UR11, UR36 ;  /* 0x00000024000b7c82 */ /* 0x000fe40008000000 */
[----:B------:R-:W-:Y:S01]  /*77d0*/  R2UR UR8, R85 ;  /* 0x00000000550872ca */ /* 0x000fe200000e0000 */
[----:B------:R-:W-:Y:S11]  /*77e0*/  UIADD3.X UR5, UPT, UPT, URZ, UR63, URZ, UP0, !UPT ;  /* 0x0000003fff057290 */ /* 0x000ff600087fe4ff */
[----:B------:R-:W-:Y:S01]  /*77f0*/  @!UPT UIADD3 URZ, UPT, UPT, URZ, URZ, URZ ;  /* 0x000000fffffff290 */ /* 0x000fe2000fffe0ff */
[----:B------:R3:W-:Y:S01]  /*7800*/  UTMASTG.3D [UR8], [UR4] ;  /* 0x00000008040073b5 */ /* 0x0007e20008010000 */
[----:B------:R0:W-:Y:S01]  /*7810*/  UTMACMDFLUSH ;  /* 0x00000000000079b7 */ /* 0x0001e20000000000 */
[----:B---3--:R-:W-:Y:S04]  /*7820*/  DEPBAR.LE SB0, 0x0 ;  /* 0x000080000000791a */ /* 0x008fe80000000000 */
.L_x_124:
[----:B------:R-:W-:Y:S05]  /*7830*/  BSYNC.RECONVERGENT B0 ;  /* 0x0000000000007941 */ /* 0x000fea0003800200 */
.L_x_123:
[----:B------:R-:W-:Y:S01]  /*7840*/  BAR.SYNC.DEFER_BLOCKING 0x1, 0x80 ;  /* 0x0042000000007b1d */ /* 0x000fe20000010000 */
[----:B------:R-:W-:Y:S01]  /*7850*/  ISETP.NE.AND P0, PT, R81, 0x2, PT ;  /* 0x000000025100780c */ /* 0x000fe20003f05270 */
[----:B------:R-:W-:Y:S01]  /*7860*/  UISETP.NE.AND UP0, UPT, UR47, URZ, UPT ;  /* 0x000000ff2f00728c */ /* 0x000fe2000bf05270 */
[----:B------:R-:W-:Y:S01]  /*7870*/  ISETP.NE.AND P1, PT, R36, 0x4, PT ;  /* 0x000000042400780c */ /* 0x000fe20003f25270 */
[----:B------:R-:W-:Y:S01]  /*7880*/  UIADD3 UR45, UPT, UPT, UR37, UR60, URZ ;  /* 0x0000003c252d7290 */ /* 0x000fe2000fffe0ff */
[----:B------:R-:W-:Y:S01]  /*7890*/  SEL R2, RZ, 0x1, P0 ;  /* 0x00000001ff027807 */ /* 0x000fe20000000000 */
[----:B------:R-:W-:Y:S01]  /*78a0*/  UIADD3 UR46, UPT, UPT, UR38, UR57, URZ ;  /* 0x00000039262e7290 */ /* 0x000fe2000fffe0ff */
[----:B------:R-:W-:Y:S02]  /*78b0*/  SEL R0, RZ, 0x1, P1 ;  /* 0x00000001ff007807 */ /* 0x000fe40000800000 */
[----:B------:R-:W-:Y:S02]  /*78c0*/  LOP3.LUT R83, R83, R2, RZ, 0x3c, !PT ;  /* 0x0000000253537212 */ /* 0x000fe400078e3cff */
[----:B------:R-:W-:Y:S02]  /*78d0*/  LOP3.LUT R84, R84, R0, RZ, 0x3c, !PT ;  /* 0x0000000054547212 */ /* 0x000fe400078e3cff */
[----:B------:R-:W-:Y:S02]  /*78e0*/  SEL R81, R81, RZ, P0 ;  /* 0x000000ff51517207 */ /* 0x000fe40000000000 */
[----:B------:R-:W-:Y:S01]  /*78f0*/  SEL R36, R36, RZ, P1 ;  /* 0x000000ff24247207 */ /* 0x000fe20000800000 */
[----:B------:R-:W-:Y:S01]  /*7900*/  UMOV UR36, UR51 ;  /* 0x0000003300247c82 */ /* 0x000fe20008000000 */
[----:B------:R-:W-:Y:S05]  /*7910*/  BRA.U UP0, `(.L_x_125) ;  /* 0xffffffe5002c7547 */ /* 0x000fea000b83ffff */
[----:B------:R-:W-:Y:S05]  /*7920*/  EXIT ;  /* 0x000000000000794d */ /* 0x000fea0003800000 */
.L_x_25:
[----:B--2---:R2:W3:Y:S02]  /*7930*/  SYNCS.PHASECHK.TRANS64.TRYWAIT P0, [R0+URZ+0x240], R2 ;  /* 0x00024002000075a7 */ /* 0x0044e400080011ff */
[----:B---3--:R-:W-:Y:S05]  /*7940*/  @!P0 NANOSLEEP.SYNCS 0x989680 ;  /* 0x009896800000895d */ /* 0x008fea0003900000 */
[----:B------:R-:W3:Y:S02]  /*7950*/  @!P0 SYNCS.PHASECHK.TRANS64 P0, [R0+URZ+0x240], R2 ;  /* 0x00024002000085a7 */ /* 0x000ee400080010ff */
[----:B---3--:R-:W-:Y:S05]  /*7960*/  @!P0 BRA `(.L_x_25) ;  /* 0xfffffffc00f08947 */ /* 0x008fea000383ffff */
[----:B------:R-:W-:Y:S05]  /*7970*/  BRA `(.L_x_126) ;  /* 0xffffffa000ec7947 */ /* 0x000fea000383ffff */
.L_x_28:
[----:B-1----:R-:W-:-:S07]  /*7980*/  MOV R0, UR33 ;  /* 0x0000002100007c02 */ /* 0x002fce0008000f00 */
.L_x_127:
[----:B-1----:R1:W2:Y:S02]  /*7990*/  SYNCS.PHASECHK.TRANS64.TRYWAIT P0, [R0+URZ+0xd8], R3 ;  /* 0x0000d803000075a7 */ /* 0x0022a400080011ff */
[----:B--2---:R-:W-:Y:S05]  /*79a0*/  @!P0 NANOSLEEP.SYNCS 0x989680 ;  /* 0x009896800000895d */ /* 0x004fea0003900000 */
[----:B------:R-:W2:Y:S02]  /*79b0*/  @!P0 SYNCS.PHASECHK.TRANS64 P0, [R0+URZ+0xd8], R3 ;  /* 0x0000d803000085a7 */ /* 0x000ea400080010ff */
[----:B--2---:R-:W-:Y:S05]  /*79c0*/  @!P0 BRA `(.L_x_127) ;  /* 0xfffffffc00f08947 */ /* 0x004fea000383ffff */
[----:B------:R-:W-:Y:S05]  /*79d0*/  BRA `(.L_x_27) ;  /* 0xffffffa400387947 */ /* 0x000fea000383ffff */
.L_x_35:
[----:B-1----:R-:W-:-:S07]  /*79e0*/  MOV R0, UR17 ;  /* 0x0000001100007c02 */ /* 0x002fce0008000f00 */
.L_x_128:
[----:B-1----:R1:W2:Y:S02]  /*79f0*/  SYNCS.PHASECHK.TRANS64.TRYWAIT P0, [R0+URZ+0xd8], R3 ;  /* 0x0000d803000075a7 */ /* 0x0022a400080011ff */
[----:B--2---:R-:W-:Y:S05]  /*7a00*/  @!P0 NANOSLEEP.SYNCS 0x989680 ;  /* 0x009896800000895d */ /* 0x004fea0003900000 */
[----:B------:R-:W2:Y:S02]  /*7a10*/  @!P0 SYNCS.PHASECHK.TRANS64 P0, [R0+URZ+0xd8], R3 ;  /* 0x0000d803000085a7 */ /* 0x000ea400080010ff */
[----:B--2---:R-:W-:Y:S05]  /*7a20*/  @!P0 BRA `(.L_x_128) ;  /* 0xfffffffc00f08947 */ /* 0x004fea000383ffff */
[----:B------:R-:W-:Y:S05]  /*7a30*/  BRA `(.L_x_34) ;  /* 0xffffffa400fc7947 */ /* 0x000fea000383ffff */
.L_x_40:
[----:B-1----:R1:W2:Y:S02]  /*7a40*/  SYNCS.PHASECHK.TRANS64.TRYWAIT P0, [R3+URZ+0x1d0], R0 ;  /* 0x0001d000030075a7 */ /* 0x0022a400080011ff */
[----:B--2---:R-:W-:Y:S05]  /*7a50*/  @!P0 NANOSLEEP.SYNCS 0x989680 ;  /* 0x009896800000895d */ /* 0x004fea0003900000 */
[----:B------:R-:W2:Y:S02]  /*7a60*/  @!P0 SYNCS.PHASECHK.TRANS64 P0, [R3+URZ+0x1d0], R0 ;  /* 0x0001d000030085a7 */ /* 0x000ea400080010ff */
[----:B--2---:R-:W-:Y:S05]  /*7a70*/  @!P0 BRA `(.L_x_40) ;  /* 0xfffffffc00f08947 */ /* 0x004fea000383ffff */
[----:B------:R-:W-:Y:S05]  /*7a80*/  BRA `(.L_x_129) ;  /* 0xffffffa800a87947 */ /* 0x000fea000383ffff */
.L_x_44:
[----:B------:R-:W-:-:S07]  /*7a90*/  MOV R0, UR4 ;  /* 0x0000000400007c02 */ /* 0x000fce0008000f00 */
.L_x_130:
[----:B-1----:R1:W2:Y:S02]  /*7aa0*/  SYNCS.PHASECHK.TRANS64.TRYWAIT P0, [R0+URZ], R2 ;  /* 0x00000002000075a7 */ /* 0x0022a400080011ff */
[----:B--2---:R-:W-:Y:S05]  /*7ab0*/  @!P0 NANOSLEEP.SYNCS 0x989680 ;  /* 0x009896800000895d */ /* 0x004fea0003900000 */
[----:B------:R-:W2:Y:S02]  /*7ac0*/  @!P0 SYNCS.PHASECHK.TRANS64 P0, [R0+URZ], R2 ;  /* 0x00000002000085a7 */ /* 0x000ea400080010ff */
[----:B--2---:R-:W-:Y:S05]  /*7ad0*/  @!P0 BRA `(.L_x_130) ;  /* 0xfffffffc00f08947 */ /* 0x004fea000383ffff */
[----:B------:R-:W-:Y:S05]  /*7ae0*/  BRA `(.L_x_131) ;  /* 0xffffffb0004c7947 */ /* 0x000fea000383ffff */
.L_x_45:
[----:B------:R-:W-:-:S07]  /*7af0*/  MOV R0, UR5 ;  /* 0x0000000500007c02 */ /* 0x000fce0008000f00 */
.L_x_132:
[----:B-1----:R1:W2:Y:S02]  /*7b00*/  SYNCS.PHASECHK.TRANS64.TRYWAIT P0, [R0+URZ], R3 ;  /* 0x00000003000075a7 */ /* 0x0022a400080011ff */
[----:B--2---:R-:W-:Y:S05]  /*7b10*/  @!P0 NANOSLEEP.SYNCS 0x989680 ;  /* 0x009896800000895d */ /* 0x004fea0003900000 */
[----:B------:R-:W2:Y:S02]  /*7b20*/  @!P0 SYNCS.PHASECHK.TRANS64 P0, [R0+URZ], R3 ;  /* 0x00000003000085a7 */ /* 0x000ea400080010ff */
[----:B--2---:R-:W-:Y:S05]  /*7b30*/  @!P0 BRA `(.L_x_132) ;  /* 0xfffffffc00f08947 */ /* 0x004fea000383ffff */
[----:B------:R-:W-:Y:S05]  /*7b40*/  BRA `(.L_x_133) ;  /* 0xffffffb000587947 */ /* 0x000fea000383ffff */
.L_x_46:
[----:B------:R-:W-:-:S07]  /*7b50*/  MOV R0, UR5 ;  /* 0x0000000500007c02 */ /* 0x000fce0008000f00 */
.L_x_134:
[----:B-1----:R1:W2:Y:S02]  /*7b60*/  SYNCS.PHASECHK.TRANS64.TRYWAIT P0, [R0+URZ], R3 ;  /* 0x00000003000075a7 */ /* 0x0022a400080011ff */
[----:B--2---:R-:W-:Y:S05]  /*7b70*/  @!P0 NANOSLEEP.SYNCS 0x989680 ;  /* 0x009896800000895d */ /* 0x004fea0003900000 */
[----:B------:R-:W2:Y:S02]  /*7b80*/  @!P0 SYNCS.PHASECHK.TRANS64 P0, [R0+URZ], R3 ;  /* 0x00000003000085a7 */ /* 0x000ea400080010ff */
[----:B--2---:R-:W-:Y:S05]  /*7b90*/  @!P0 BRA `(.L_x_134) ;  /* 0xfffffffc00f08947 */ /* 0x004fea000383ffff */
[----:B------:R-:W-:Y:S05]  /*7ba0*/  BRA `(.L_x_135) ;  /* 0xffffffb000647947 */ /* 0x000fea000383ffff */
.L_x_47:
[----:B------:R-:W-:-:S07]  /*7bb0*/  MOV R0, UR5 ;  /* 0x0000000500007c02 */ /* 0x000fce0008000f00 */
.L_x_136:
[----:B-1----:R1:W2:Y:S02]  /*7bc0*/  SYNCS.PHASECHK.TRANS64.TRYWAIT P0, [R0+URZ], R3 ;  /* 0x00000003000075a7 */ /* 0x0022a400080011ff */
[----:B--2---:R-:W-:Y:S05]  /*7bd0*/  @!P0 NANOSLEEP.SYNCS 0x989680 ;  /* 0x009896800000895d */ /* 0x004fea0003900000 */
[----:B------:R-:W2:Y:S02]  /*7be0*/  @!P0 SYNCS.PHASECHK.TRANS64 P0, [R0+URZ], R3 ;  /* 0x00000003000085a7 */ /* 0x000ea400080010ff */
[----:B--2---:R-:W-:Y:S05]  /*7bf0*/  @!P0 BRA `(.L_x_136) ;  /* 0xfffffffc00f08947 */ /* 0x004fea000383ffff */
[----:B------:R-:W-:Y:S05]  /*7c00*/  BRA `(.L_x_137) ;  /* 0xffffffb000707947 */ /* 0x000fea000383ffff */
.L_x_48:
[----:B------:R-:W-:-:S07]  /*7c10*/  MOV R0, UR5 ;  /* 0x0000000500007c02 */ /* 0x000fce0008000f00 */
.L_x_138:
[----:B-1----:R1:W2:Y:S02]  /*7c20*/  SYNCS.PHASECHK.TRANS64.TRYWAIT P0, [R0+URZ], R3 ;  /* 0x00000003000075a7 */ /* 0x0022a400080011ff */
[----:B--2---:R-:W-:Y:S05]  /*7c30*/  @!P0 NANOSLEEP.SYNCS 0x989680 ;  /* 0x009896800000895d */ /* 0x004fea0003900000 */
[----:B------:R-:W2:Y:S02]  /*7c40*/  @!P0 SYNCS.PHASECHK.TRANS64 P0, [R0+URZ], R3 ;  /* 0x00000003000085a7 */ /* 0x000ea400080010ff */
[----:B--2---:R-:W-:Y:S05]  /*7c50*/  @!P0 BRA `(.L_x_138) ;  /* 0xfffffffc00f08947 */ /* 0x004fea000383ffff */
[----:B------:R-:W-:Y:S05]  /*7c60*/  BRA `(.L_x_139) ;  /* 0xffffffb0007c7947 */ /* 0x000fea000383ffff */
.L_x_49:
[----:B------:R-:W-:-:S07]  /*7c70*/  MOV R0, UR5 ;  /* 0x0000000500007c02 */ /* 0x000fce0008000f00 */
.L_x_140:
[----:B-1----:R1:W2:Y:S02]  /*7c80*/  SYNCS.PHASECHK.TRANS64.TRYWAIT P0, [R0+URZ], R3 ;  /* 0x00000003000075a7 */ /* 0x0022a400080011ff */
[----:B--2---:R-:W-:Y:S05]  /*7c90*/  @!P0 NANOSLEEP.SYNCS 0x989680 ;  /* 0x009896800000895d */ /* 0x004fea0003900000 */
[----:B------:R-:W2:Y:S02]  /*7ca0*/  @!P0 SYNCS.PHASECHK.TRANS64 P0, [R0+URZ], R3 ;  /* 0x00000003000085a7 */ /* 0x000ea400080010ff */
[----:B--2---:R-:W-:Y:S05]  /*7cb0*/  @!P0 BRA `(.L_x_140) ;  /* 0xfffffffc00f08947 */ /* 0x004fea000383ffff */
[----:B------:R-:W-:Y:S05]  /*7cc0*/  BRA `(.L_x_141) ;  /* 0xffffffb000887947 */ /* 0x000fea000383ffff */
.L_x_50:
[----:B------:R-:W-:-:S07]  /*7cd0*/  MOV R0, UR5 ;  /* 0x0000000500007c02 */ /* 0x000fce0008000f00 */
.L_x_142:
[----:B-1----:R1:W2:Y:S02]  /*7ce0*/  SYNCS.PHASECHK.TRANS64.TRYWAIT P0, [R0+URZ], R3 ;  /* 0x00000003000075a7 */ /* 0x0022a400080011ff */
[----:B--2---:R-:W-:Y:S05]  /*7cf0*/  @!P0 NANOSLEEP.SYNCS 0x989680 ;  /* 0x009896800000895d */ /* 0x004fea0003900000 */
[----:B------:R-:W2:Y:S02]  /*7d00*/  @!P0 SYNCS.PHASECHK.TRANS64 P0, [R0+URZ], R3 ;  /* 0x00000003000085a7 */ /* 0x000ea400080010ff */
[----:B--2---:R-:W-:Y:S05]  /*7d10*/  @!P0 BRA `(.L_x_142) ;  /* 0xfffffffc00f08947 */ /* 0x004fea000383ffff */
[----:B------:R-:W-:Y:S05]  /*7d20*/  BRA `(.L_x_143) ;  /* 0xffffffb000947947 */ /* 0x000fea000383ffff */
.L_x_51:
[----:B------:R-:W-:-:S07]  /*7d30*/  MOV R0, UR5 ;  /* 0x0000000500007c02 */ /* 0x000fce0008000f00 */
.L_x_144:
[----:B-1----:R1:W2:Y:S02]  /*7d40*/  SYNCS.PHASECHK.TRANS64.TRYWAIT P0, [R0+URZ], R3 ;  /* 0x00000003000075a7 */ /* 0x0022a400080011ff */
[----:B--2---:R-:W-:Y:S05]  /*7d50*/  @!P0 NANOSLEEP.SYNCS 0x989680 ;  /* 0x009896800000895d */ /* 0x004fea0003900000 */
[----:B------:R-:W2:Y:S02]  /*7d60*/  @!P0 SYNCS.PHASECHK.TRANS64 P0, [R0+URZ], R3 ;  /* 0x00000003000085a7 */ /* 0x000ea400080010ff */
[----:B--2---:R-:W-:Y:S05]  /*7d70*/  @!P0 BRA `(.L_x_144) ;  /* 0xfffffffc00f08947 */ /* 0x004fea000383ffff */
[----:B------:R-:W-:Y:S05]  /*7d80*/  BRA `(.L_x_145) ;  /* 0xffffffb000a07947 */ /* 0x000fea000383ffff */
.L_x_52:
[----:B------:R-:W-:-:S07]  /*7d90*/  MOV R0, UR5 ;  /* 0x0000000500007c02 */ /* 0x000fce0008000f00 */
.L_x_146:
[----:B-1----:R1:W2:Y:S02]  /*7da0*/  SYNCS.PHASECHK.TRANS64.TRYWAIT P0, [R0+URZ], R3 ;  /* 0x00000003000075a7 */ /* 0x0022a400080011ff */
[----:B--2---:R-:W-:Y:S05]  /*7db0*/  @!P0 NANOSLEEP.SYNCS 0x989680 ;  /* 0x009896800000895d */ /* 0x004fea0003900000 */
[----:B------:R-:W2:Y:S02]  /*7dc0*/  @!P0 SYNCS.PHASECHK.TRANS64 P0, [R0+URZ], R3 ;  /* 0x00000003000085a7 */ /* 0x000ea400080010ff */
[----:B--2---:R-:W-:Y:S05]  /*7dd0*/  @!P0 BRA `(.L_x_146) ;  /* 0xfffffffc00f08947 */ /* 0x004fea000383ffff */
[----:B------:R-:W-:Y:S05]  /*7de0*/  BRA `(.L_x_147) ;  /* 0xffffffb000ac7947 */ /* 0x000fea000383ffff */
.L_x_53:
[----:B------:R-:W-:-:S07]  /*7df0*/  MOV R0, UR5 ;  /* 0x0000000500007c02 */ /* 0x000fce0008000f00 */
.L_x_148:
[----:B-1----:R1:W2:Y:S02]  /*7e00*/  SYNCS.PHASECHK.TRANS64.TRYWAIT P0, [R0+URZ], R3 ;  /* 0x00000003000075a7 */ /* 0x0022a400080011ff */
[----:B--2---:R-:W-:Y:S05]  /*7e10*/  @!P0 NANOSLEEP.SYNCS 0x989680 ;  /* 0x009896800000895d */ /* 0x004fea0003900000 */
[----:B------:R-:W2:Y:S02]  /*7e20*/  @!P0 SYNCS.PHASECHK.TRANS64 P0, [R0+URZ], R3 ;  /* 0x00000003000085a7 */ /* 0x000ea400080010ff */
[----:B--2---:R-:W-:Y:S05]  /*7e30*/  @!P0 BRA `(.L_x_148) ;  /* 0xfffffffc00f08947 */ /* 0x004fea000383ffff */
[----:B------:R-:W-:Y:S05]  /*7e40*/  BRA `(.L_x_149) ;  /* 0xffffffb000b87947 */ /* 0x000fea000383ffff */
.L_x_54:
[----:B------:R-:W-:-:S07]  /*7e50*/  MOV R0, UR5 ;  /* 0x0000000500007c02 */ /* 0x000fce0008000f00 */
.L_x_150:
[----:B-1----:R1:W2:Y:S02]  /*7e60*/  SYNCS.PHASECHK.TRANS64.TRYWAIT P0, [R0+URZ], R3 ;  /* 0x00000003000075a7 */ /* 0x0022a400080011ff */
[----:B--2---:R-:W-:Y:S05]  /*7e70*/  @!P0 NANOSLEEP.SYNCS 0x989680 ;  /* 0x009896800000895d */ /* 0x004fea0003900000 */
[----:B------:R-:W2:Y:S02]  /*7e80*/  @!P0 SYNCS.PHASECHK.TRANS64 P0, [R0+URZ], R3 ;  /* 0x00000003000085a7 */ /* 0x000ea400080010ff */
[----:B--2---:R-:W-:Y:S05]  /*7e90*/  @!P0 BRA `(.L_x_150) ;  /* 0xfffffffc00f08947 */ /* 0x004fea000383ffff */
[----:B------:R-:W-:Y:S05]  /*7ea0*/  BRA `(.L_x_151) ;  /* 0xffffffb000c47947 */ /* 0x000fea000383ffff */
.L_x_55:
[----:B------:R-:W-:-:S07]  /*7eb0*/  MOV R0, UR5 ;  /* 0x0000000500007c02 */ /* 0x000fce0008000f00 */
.L_x_152:
[----:B-1----:R1:W2:Y:S02]  /*7ec0*/  SYNCS.PHASECHK.TRANS64.TRYWAIT P0, [R0+URZ], R3 ;  /* 0x00000003000075a7 */ /* 0x0022a400080011ff */
[----:B--2---:R-:W-:Y:S05]  /*7ed0*/  @!P0 NANOSLEEP.SYNCS 0x989680 ;  /* 0x009896800000895d */ /* 0x004fea0003900000 */
[----:B------:R-:W2:Y:S02]  /*7ee0*/  @!P0 SYNCS.PHASECHK.TRANS64 P0, [R0+URZ], R3 ;  /* 0x00000003000085a7 */ /* 0x000ea400080010ff */
[----:B--2---:R-:W-:Y:S05]  /*7ef0*/  @!P0 BRA `(.L_x_152) ;  /* 0xfffffffc00f08947 */ /* 0x004fea000383ffff */
[----:B------:R-:W-:Y:S05]  /*7f00*/  BRA `(.L_x_153) ;  /* 0xffffffb000d07947 */ /* 0x000fea000383ffff */
.L_x_56:
[----:B------:R-:W-:-:S07]  /*7f10*/  MOV R0, UR5 ;  /* 0x0000000500007c02 */ /* 0x000fce0008000f00 */
.L_x_154:
[----:B-1----:R1:W2:Y:S02]  /*7f20*/  SYNCS.PHASECHK.TRANS64.TRYWAIT P0, [R0+URZ], R3 ;  /* 0x00000003000075a7 */ /* 0x0022a400080011ff */
[----:B--2---:R-:W-:Y:S05]  /*7f30*/  @!P0 NANOSLEEP.SYNCS 0x989680 ;  /* 0x009896800000895d */ /* 0x004fea0003900000 */
[----:B------:R-:W2:Y:S02]  /*7f40*/  @!P0 SYNCS.PHASECHK.TRANS64 P0, [R0+URZ], R3 ;  /* 0x00000003000085a7 */ /* 0x000ea400080010ff */
[----:B--2---:R-:W-:Y:S05]  /*7f50*/  @!P0 BRA `(.L_x_154) ;  /* 0xfffffffc00f08947 */ /* 0x004fea000383ffff */
[----:B------:R-:W-:Y:S05]  /*7f60*/  BRA `(.L_x_155) ;  /* 0xffffffb000dc7947 */ /* 0x000fea000383ffff */
.L_x_57:
[----:B------:R-:W-:-:S07]  /*7f70*/  MOV R0, UR5 ;  /* 0x0000000500007c02 */ /* 0x000fce0008000f00 */
.L_x_156:
[----:B-1----:R1:W2:Y:S02]  /*7f80*/  SYNCS.PHASECHK.TRANS64.TRYWAIT P0, [R0+URZ], R3 ;  /* 0x00000003000075a7 */ /* 0x0022a400080011ff */
[----:B--2---:R-:W-:Y:S05]  /*7f90*/  @!P0 NANOSLEEP.SYNCS 0x989680 ;  /* 0x009896800000895d */ /* 0x004fea0003900000 */
[----:B------:R-:W2:Y:S02]  /*7fa0*/  @!P0 SYNCS.PHASECHK.TRANS64 P0, [R0+URZ], R3 ;  /* 0x00000003000085a7 */ /* 0x000ea400080010ff */
[----:B--2---:R-:W-:Y:S05]  /*7fb0*/  @!P0 BRA `(.L_x_156) ;  /* 0xfffffffc00f08947 */ /* 0x004fea000383ffff */
[----:B------:R-:W-:Y:S05]  /*7fc0*/  BRA `(.L_x_157) ;  /* 0xffffffb000e87947 */ /* 0x000fea000383ffff */
.L_x_58:
[----:B------:R-:W-:-:S07]  /*7fd0*/  MOV R0, UR5 ;  /* 0x0000000500007c02 */ /* 0x000fce0008000f00 */
.L_x_158:
[----:B-1----:R1:W2:Y:S02]  /*7fe0*/  SYNCS.PHASECHK.TRANS64.TRYWAIT P0, [R0+URZ], R3 ;  /* 0x00000003000075a7 */ /* 0x0022a400080011ff */
[----:B--2---:R-:W-:Y:S05]  /*7ff0*/  @!P0 NANOSLEEP.SYNCS 0x989680 ;  /* 0x009896800000895d */ /* 0x004fea0003900000 */
[----:B------:R-:W2:Y:S02]  /*8000*/  @!P0 SYNCS.PHASECHK.TRANS64 P0, [R0+URZ], R3 ;  /* 0x00000003000085a7 */ /* 0x000ea400080010ff */
[----:B--2---:R-:W-:Y:S05]  /*8010*/  @!P0 BRA `(.L_x_158) ;  /* 0xfffffffc00f08947 */ /* 0x004fea000383ffff */
[----:B------:R-:W-:Y:S05]  /*8020*/  BRA `(.L_x_159) ;  /* 0xffffffb000f47947 */ /* 0x000fea000383ffff */
.L_x_59:
[----:B------:R-:W-:-:S07]  /*8030*/  MOV R0, UR5 ;  /* 0x0000000500007c02 */ /* 0x000fce0008000f00 */
.L_x_160:
[----:B-1----:R1:W2:Y:S02]  /*8040*/  SYNCS.PHASECHK.TRANS64.TRYWAIT P0, [R0+URZ], R3 ;  /* 0x00000003000075a7 */ /* 0x0022a400080011ff */
[----:B--2---:R-:W-:Y:S05]  /*8050*/  @!P0 NANOSLEEP.SYNCS 0x989680 ;  /* 0x009896800000895d */ /* 0x004fea0003900000 */
[----:B------:R-:W2:Y:S02]  /*8060*/  @!P0 SYNCS.PHASECHK.TRANS64 P0, [R0+URZ], R3 ;  /* 0x00000003000085a7 */ /* 0x000ea400080010ff */
[----:B--2---:R-:W-:Y:S05]  /*8070*/  @!P0 BRA `(.L_x_160) ;  /* 0xfffffffc00f08947 */ /* 0x004fea000383ffff */
[----:B------:R-:W-:Y:S05]  /*8080*/  BRA `(.L_x_161) ;  /* 0xffffffb400007947 */ /* 0x000fea000383ffff */
.L_x_60:
[----:B------:R-:W-:-:S07]  /*8090*/  MOV R0, UR5 ;  /* 0x0000000500007c02 */ /* 0x000fce0008000f00 */
.L_x_162:
[----:B-1----:R1:W2:Y:S02]  /*80a0*/  SYNCS.PHASECHK.TRANS64.TRYWAIT P0, [R0+URZ], R3 ;  /* 0x00000003000075a7 */ /* 0x0022a400080011ff */
[----:B--2---:R-:W-:Y:S05]  /*80b0*/  @!P0 NANOSLEEP.SYNCS 0x989680 ;  /* 0x009896800000895d */ /* 0x004fea0003900000 */
[----:B------:R-:W2:Y:S02]  /*80c0*/  @!P0 SYNCS.PHASECHK.TRANS64 P0, [R0+URZ], R3 ;  /* 0x00000003000085a7 */ /* 0x000ea400080010ff */
[----:B--2---:R-:W-:Y:S05]  /*80d0*/  @!P0 BRA `(.L_x_162) ;  /* 0xfffffffc00f08947 */ /* 0x004fea000383ffff */
[----:B------:R-:W-:Y:S05]  /*80e0*/  BRA `(.L_x_163) ;  /* 0xffffffb4000c7947 */ /* 0x000fea000383ffff */
.L_x_61:
[----:B------:R-:W-:-:S07]  /*80f0*/  MOV R0, UR5 ;  /* 0x0000000500007c02 */ /* 0x000fce0008000f00 */
.L_x_164:
[----:B-1----:R1:W2:Y:S02]  /*8100*/  SYNCS.PHASECHK.TRANS64.TRYWAIT P0, [R0+URZ], R3 ;  /* 0x00000003000075a7 */ /* 0x0022a400080011ff */
[----:B--2---:R-:W-:Y:S05]  /*8110*/  @!P0 NANOSLEEP.SYNCS 0x989680 ;  /* 0x009896800000895d */ /* 0x004fea0003900000 */
[----:B------:R-:W2:Y:S02]  /*8120*/  @!P0 SYNCS.PHASECHK.TRANS64 P0, [R0+URZ], R3 ;  /* 0x00000003000085a7 */ /* 0x000ea400080010ff */
[----:B--2---:R-:W-:Y:S05]  /*8130*/  @!P0 BRA `(.L_x_164) ;  /* 0xfffffffc00f08947 */ /* 0x004fea000383ffff */
[----:B------:R-:W-:Y:S05]  /*8140*/  BRA `(.L_x_165) ;  /* 0xffffffb400187947 */ /* 0x000fea000383ffff */
.L_x_62:
[----:B------:R-:W-:-:S07]  /*8150*/  MOV R0, UR5 ;  /* 0x0000000500007c02 */ /* 0x000fce0008000f00 */
.L_x_166:
[----:B-1----:R1:W2:Y:S02]  /*8160*/  SYNCS.PHASECHK.TRANS64.TRYWAIT P0, [R0+URZ], R3 ;  /* 0x00000003000075a7 */ /* 0x0022a400080011ff */
[----:B--2---:R-:W-:Y:S05]  /*8170*/  @!P0 NANOSLEEP.SYNCS 0x989680 ;  /* 0x009896800000895d */ /* 0x004fea0003900000 */
[----:B------:R-:W2:Y:S02]  /*8180*/  @!P0 SYNCS.PHASECHK.TRANS64 P0, [R0+URZ], R3 ;  /* 0x00000003000085a7 */ /* 0x000ea400080010ff */
[----:B--2---:R-:W-:Y:S05]  /*8190*/  @!P0 BRA `(.L_x_166) ;  /* 0xfffffffc00f08947 */ /* 0x004fea000383ffff */
[----:B------:R-:W-:Y:S05]  /*81a0*/  BRA `(.L_x_167) ;  /* 0xffffffb400247947 */ /* 0x000fea000383ffff */
.L_x_63:
[----:B------:R-:W-:-:S07]  /*81b0*/  MOV R0, UR5 ;  /* 0x0000000500007c02 */ /* 0x000fce0008000f00 */
.L_x_168:
[----:B-1----:R1:W2:Y:S02]  /*81c0*/  SYNCS.PHASECHK.TRANS64.TRYWAIT P0, [R0+URZ], R3 ;  /* 0x00000003000075a7 */ /* 0x0022a400080011ff */
[----:B--2---:R-:W-:Y:S05]  /*81d0*/  @!P0 NANOSLEEP.SYNCS 0x989680 ;  /* 0x009896800000895d */ /* 0x004fea0003900000 */
[----:B------:R-:W2:Y:S02]  /*81e0*/  @!P0 SYNCS.PHASECHK.TRANS64 P0, [R0+URZ], R3 ;  /* 0x00000003000085a7 */ /* 0x000ea400080010ff */
[----:B--2---:R-:W-:Y:S05]  /*81f0*/  @!P0 BRA `(.L_x_168) ;  /* 0xfffffffc00f08947 */ /* 0x004fea000383ffff */
[----:B------:R-:W-:Y:S05]  /*8200*/  BRA `(.L_x_169) ;  /* 0xffffffb400307947 */ /* 0x000fea000383ffff */
.L_x_64:
[----:B------:R-:W-:-:S07]  /*8210*/  MOV R0, UR5 ;  /* 0x0000000500007c02 */ /* 0x000fce0008000f00 */
.L_x_170:
[----:B-1----:R1:W2:Y:S02]  /*8220*/  SYNCS.PHASECHK.TRANS64.TRYWAIT P0, [R0+URZ], R3 ;  /* 0x00000003000075a7 */ /* 0x0022a400080011ff */
[----:B--2---:R-:W-:Y:S05]  /*8230*/  @!P0 NANOSLEEP.SYNCS 0x989680 ;  /* 0x009896800000895d */ /* 0x004fea0003900000 */
[----:B------:R-:W2:Y:S02]  /*8240*/  @!P0 SYNCS.PHASECHK.TRANS64 P0, [R0+URZ], R3 ;  /* 0x00000003000085a7 */ /* 0x000ea400080010ff */
[----:B--2---:R-:W-:Y:S05]  /*8250*/  @!P0 BRA `(.L_x_170) ;  /* 0xfffffffc00f08947 */ /* 0x004fea000383ffff */
[----:B------:R-:W-:Y:S05]  /*8260*/  BRA `(.L_x_171) ;  /* 0xffffffb4003c7947 */ /* 0x000fea000383ffff */
.L_x_65:
[----:B------:R-:W-:-:S07]  /*8270*/  MOV R0, UR5 ;  /* 0x0000000500007c02 */ /* 0x000fce0008000f00 */
.L_x_172:
[----:B-1----:R1:W2:Y:S02]  /*8280*/  SYNCS.PHASECHK.TRANS64.TRYWAIT P0, [R0+URZ], R3 ;  /* 0x00000003000075a7 */ /* 0x0022a400080011ff */
[----:B--2---:R-:W-:Y:S05]  /*8290*/  @!P0 NANOSLEEP.SYNCS 0x989680 ;  /* 0x009896800000895d */ /* 0x004fea0003900000 */
[----:B------:R-:W2:Y:S02]  /*82a0*/  @!P0 SYNCS.PHASECHK.TRANS64 P0, [R0+URZ], R3 ;  /* 0x00000003000085a7 */ /* 0x000ea400080010ff */
[----:B--2---:R-:W-:Y:S05]  /*82b0*/  @!P0 BRA `(.L_x_172) ;  /* 0xfffffffc00f08947 */ /* 0x004fea000383ffff */
[----:B------:R-:W-:Y:S05]  /*82c0*/  BRA `(.L_x_173) ;  /* 0xffffffb400487947 */ /* 0x000fea000383ffff */
.L_x_66:
[----:B------:R-:W-:-:S07]  /*82d0*/  MOV R0, UR5 ;  /* 0x0000000500007c02 */ /* 0x000fce0008000f00 */
.L_x_174:
[----:B-1----:R1:W2:Y:S02]  /*82e0*/  SYNCS.PHASECHK.TRANS64.TRYWAIT P0, [R0+URZ], R3 ;  /* 0x00000003000075a7 */ /* 0x0022a400080011ff */
[----:B--2---:R-:W-:Y:S05]  /*82f0*/  @!P0 NANOSLEEP.SYNCS 0x989680 ;  /* 0x009896800000895d */ /* 0x004fea0003900000 */
[----:B------:R-:W2:Y:S02]  /*8300*/  @!P0 SYNCS.PHASECHK.TRANS64 P0, [R0+URZ], R3 ;  /* 0x00000003000085a7 */ /* 0x000ea400080010ff */
[----:B--2---:R-:W-:Y:S05]  /*8310*/  @!P0 BRA `(.L_x_174) ;  /* 0xfffffffc00f08947 */ /* 0x004fea000383ffff */
[----:B------:R-:W-:Y:S05]  /*8320*/  BRA `(.L_x_175) ;  /* 0xffffffb400547947 */ /* 0x000fea000383ffff */
.L_x_67:
[----:B------:R-:W-:-:S07]  /*8330*/  MOV R0, UR5 ;  /* 0x0000000500007c02 */ /* 0x000fce0008000f00 */
.L_x_176:
[----:B-1----:R1:W2:Y:S02]  /*8340*/  SYNCS.PHASECHK.TRANS64.TRYWAIT P0, [R0+URZ], R3 ;  /* 0x00000003000075a7 */ /* 0x0022a400080011ff */
[----:B--2---:R-:W-:Y:S05]  /*8350*/  @!P0 NANOSLEEP.SYNCS 0x989680 ;  /* 0x009896800000895d */ /* 0x004fea0003900000 */
[----:B------:R-:W2:Y:S02]  /*8360*/  @!P0 SYNCS.PHASECHK.TRANS64 P0, [R0+URZ], R3 ;  /* 0x00000003000085a7 */ /* 0x000ea400080010ff */
[----:B--2---:R-:W-:Y:S05]  /*8370*/  @!P0 BRA `(.L_x_176) ;  /* 0xfffffffc00f08947 */ /* 0x004fea000383ffff */
[----:B------:R-:W-:Y:S05]  /*8380*/  BRA `(.L_x_177) ;  /* 0xffffffb400607947 */ /* 0x000fea000383ffff */
.L_x_68:
[----:B------:R-:W-:-:S07]  /*8390*/  MOV R0, UR5 ;  /* 0x0000000500007c02 */ /* 0x000fce0008000f00 */
.L_x_178:
[----:B-1----:R1:W2:Y:S02]  /*83a0*/  SYNCS.PHASECHK.TRANS64.TRYWAIT P0, [R0+URZ], R3 ;  /* 0x00000003000075a7 */ /* 0x0022a400080011ff */
[----:B--2---:R-:W-:Y:S05]  /*83b0*/  @!P0 NANOSLEEP.SYNCS 0x989680 ;  /* 0x009896800000895d */ /* 0x004fea0003900000 */
[----:B------:R-:W2:Y:S02]  /*83c0*/  @!P0 SYNCS.PHASECHK.TRANS64 P0, [R0+URZ], R3 ;  /* 0x00000003000085a7 */ /* 0x000ea400080010ff */
[----:B--2---:R-:W-:Y:S05]  /*83d0*/  @!P0 BRA `(.L_x_178) ;  /* 0xfffffffc00f08947 */ /* 0x004fea000383ffff */
[----:B------:R-:W-:Y:S05]  /*83e0*/  BRA `(.L_x_179) ;  /* 0xffffffb4006c7947 */ /* 0x000fea000383ffff */
.L_x_69:
[----:B------:R-:W-:-:S07]  /*83f0*/  MOV R0, UR5 ;  /* 0x0000000500007c02 */ /* 0x000fce0008000f00 */
.L_x_180:
[----:B-1----:R1:W2:Y:S02]  /*8400*/  SYNCS.PHASECHK.TRANS64.TRYWAIT P0, [R0+URZ], R3 ;  /* 0x00000003000075a7 */ /* 0x0022a400080011ff */
[----:B--2---:R-:W-:Y:S05]  /*8410*/  @!P0 NANOSLEEP.SYNCS 0x989680 ;  /* 0x009896800000895d */ /* 0x004fea0003900000 */
[----:B------:R-:W2:Y:S02]  /*8420*/  @!P0 SYNCS.PHASECHK.TRANS64 P0, [R0+URZ], R3 ;  /* 0x00000003000085a7 */ /* 0x000ea400080010ff */
[----:B--2---:R-:W-:Y:S05]  /*8430*/  @!P0 BRA `(.L_x_180) ;  /* 0xfffffffc00f08947 */ /* 0x004fea000383ffff */
[----:B------:R-:W-:Y:S05]  /*8440*/  BRA `(.L_x_181) ;  /* 0xffffffb400787947 */ /* 0x000fea000383ffff */
.L_x_72:
[----:B--2---:R2:W3:Y:S02]  /*8450*/  SYNCS.PHASECHK.TRANS64.TRYWAIT P0, [R2+URZ+0x230], R4 ;  /* 0x00023004020075a7 */ /* 0x0044e400080011ff */
[----:B---3--:R-:W-:Y:S05]  /*8460*/  @!P0 NANOSLEEP.SYNCS 0x989680 ;  /* 0x009896800000895d */ /* 0x008fea0003900000 */
[----:B------:R-:W3:Y:S02]  /*8470*/  @!P0 SYNCS.PHASECHK.TRANS64 P0, [R2+URZ+0x230], R4 ;  /* 0x00023004020085a7 */ /* 0x000ee400080010ff */
[----:B---3--:R-:W-:Y:S05]  /*8480*/  @!P0 BRA `(.L_x_72) ;  /* 0xfffffffc00f08947 */ /* 0x008fea000383ffff */
[----:B------:R-:W-:Y:S05]  /*8490*/  BRA `(.L_x_182) ;  /* 0xffffffb400d47947 */ /* 0x000fea000383ffff */
.L_x_73:
[----:B------:R-:W-:-:S07]  /*84a0*/  MOV R2, UR4 ;  /* 0x0000000400027c02 */ /* 0x000fce0008000f00 */
.L_x_183:
[----:B--2---:R2:W3:Y:S02]  /*84b0*/  SYNCS.PHASECHK.TRANS64.TRYWAIT P0, [R2+URZ+0x1e0], R5 ;  /* 0x0001e005020075a7 */ /* 0x0044e400080011ff */
[----:B---3--:R-:W-:Y:S05]  /*84c0*/  @!P0 NANOSLEEP.SYNCS 0x989680 ;  /* 0x009896800000895d */ /* 0x008fea0003900000 */
[----:B------:R-:W3:Y:S02]  /*84d0*/  @!P0 SYNCS.PHASECHK.TRANS64 P0, [R2+URZ+0x1e0], R5 ;  /* 0x0001e005020085a7 */ /* 0x000ee400080010ff */
[----:B---3--:R-:W-:Y:S05]  /*84e0*/  @!P0 BRA `(.L_x_183) ;  /* 0xfffffffc00f08947 */ /* 0x008fea000383ffff */
[----:B------:R-:W-:Y:S05]  /*84f0*/  BRA `(.L_x_184) ;  /* 0xffffffb400e47947 */ /* 0x000fea000383ffff */
.L_x_74:
[----:B--2---:R2:W3:Y:S02]  /*8500*/  SYNCS.PHASECHK.TRANS64.TRYWAIT P1, [R2+URZ+0x1d0], R4 ;  /* 0x0001d004020075a7 */ /* 0x0044e400080211ff */
[----:B---3--:R-:W-:Y:S05]  /*8510*/  @!P1 NANOSLEEP.SYNCS 0x989680 ;  /* 0x009896800000995d */ /* 0x008fea0003900000 */
[----:B------:R-:W3:Y:S02]  /*8520*/  @!P1 SYNCS.PHASECHK.TRANS64 P1, [R2+URZ+0x1d0], R4 ;  /* 0x0001d004020095a7 */ /* 0x000ee400080210ff */
[----:B---3--:R-:W-:Y:S05]  /*8530*/  @!P1 BRA `(.L_x_74) ;  /* 0xfffffffc00f09947 */ /* 0x008fea000383ffff */
[----:B------:R-:W-:Y:S05]  /*8540*/  BRA `(.L_x_185) ;  /* 0xffffffb800147947 */ /* 0x000fea000383ffff */
.L_x_77:
[----:B------:R-:W-:-:S07]  /*8550*/  MOV R0, UR4 ;  /* 0x0000000400007c02 */ /* 0x000fce0008000f00 */
.L_x_186:
[----:B--2---:R2:W3:Y:S02]  /*8560*/  SYNCS.PHASECHK.TRANS64.TRYWAIT P0, [R0+URZ+0x1e0], R2 ;  /* 0x0001e002000075a7 */ /* 0x0044e400080011ff */
[----:B---3--:R-:W-:Y:S05]  /*8570*/  @!P0 NANOSLEEP.SYNCS 0x989680 ;  /* 0x009896800000895d */ /* 0x008fea0003900000 */
[----:B------:R-:W3:Y:S02]  /*8580*/  @!P0 SYNCS.PHASECHK.TRANS64 P0, [R0+URZ+0x1e0], R2 ;  /* 0x0001e002000085a7 */ /* 0x000ee400080010ff */
[----:B---3--:R-:W-:Y:S05]  /*8590*/  @!P0 BRA `(.L_x_186) ;  /* 0xfffffffc00f08947 */ /* 0x008fea000383ffff */
[----:B------:R-:W-:Y:S05]  /*85a0*/  BRA `(.L_x_76) ;  /* 0xffffffb800687947 */ /* 0x000fea000383ffff */
.L_x_84:
[----:B-1----:R1:W2:Y:S02]  /*85b0*/  SYNCS.PHASECHK.TRANS64.TRYWAIT P1, [R0+URZ+0x1d0], R2 ;  /* 0x0001d002000075a7 */ /* 0x0022a400080211ff */
[----:B--2---:R-:W-:Y:S05]  /*85c0*/  @!P1 NANOSLEEP.SYNCS 0x989680 ;  /* 0x009896800000995d */ /* 0x004fea0003900000 */
[----:B------:R-:W2:Y:S02]  /*85d0*/  @!P1 SYNCS.PHASECHK.TRANS64 P1, [R0+URZ+0x1d0], R2 ;  /* 0x0001d002000095a7 */ /* 0x000ea400080210ff */
[----:B--2---:R-:W-:Y:S05]  /*85e0*/  @!P1 BRA `(.L_x_84) ;  /* 0xfffffffc00f09947 */ /* 0x004fea000383ffff */
[----:B------:R-:W-:Y:S05]  /*85f0*/  BRA `(.L_x_187) ;  /* 0xffffffbc00cc7947 */ /* 0x000fea000383ffff */
.L_x_85:
[----:B------:R-:W-:-:S07]  /*8600*/  MOV R2, UR23 ;  /* 0x0000001700027c02 */ /* 0x000fce0008000f00 */
.L_x_188:
[----:B-1----:R1:W2:Y:S02]  /*8610*/  SYNCS.PHASECHK.TRANS64.TRYWAIT P0, [R2+URZ+0x210], R0 ;  /* 0x00021000020075a7 */ /* 0x0022a400080011ff */
[----:B--2---:R-:W-:Y:S05]  /*8620*/  @!P0 NANOSLEEP.SYNCS 0x989680 ;  /* 0x009896800000895d */ /* 0x004fea0003900000 */
[----:B------:R-:W2:Y:S02]  /*8630*/  @!P0 SYNCS.PHASECHK.TRANS64 P0, [R2+URZ+0x210], R0 ;  /* 0x00021000020085a7 */ /* 0x000ea400080010ff */
[----:B--2---:R-:W-:Y:S05]  /*8640*/  @!P0 BRA `(.L_x_188) ;  /* 0xfffffffc00f08947 */ /* 0x004fea000383ffff */
[----:B------:R-:W-:Y:S05]  /*8650*/  BRA `(.L_x_189) ;  /* 0xffffffc0001c7947 */ /* 0x000fea000383ffff */
.L_x_88:
[----:B------:R-:W-:Y:S07]  /*8660*/  MOV R0, UR5 ;  /* 0x0000000500007c02 */ /* 0x000fee0008000f00 */
.L_x_190:
[----:B-1----:R1:W2:Y:S02]  /*8670*/  SYNCS.PHASECHK.TRANS64.TRYWAIT P0, [R0+URZ], R2 ;  /* 0x00000002000075a7 */ /* 0x0022a400080011ff */
[----:B--2---:R-:W-:Y:S05]  /*8680*/  @!P0 NANOSLEEP.SYNCS 0x989680 ;  /* 0x009896800000895d */ /* 0x004fea0003900000 */
[----:B------:R-:W2:Y:S02]  /*8690*/  @!P0 SYNCS.PHASECHK.TRANS64 P0, [R0+URZ], R2 ;  /* 0x00000002000085a7 */ /* 0x000ea400080010ff */
[----:B--2---:R-:W-:Y:S05]  /*86a0*/  @!P0 BRA `(.L_x_190) ;  /* 0xfffffffc00f08947 */ /* 0x004fea000383ffff */
[----:B------:R-:W-:Y:S05]  /*86b0*/  BRA `(.L_x_87) ;  /* 0xffffffc000387947 */ /* 0x000fea000383ffff */
.L_x_91:
[----:B------:R-:W-:-:S07]  /*86c0*/  MOV R0, UR4 ;  /* 0x0000000400007c02 */ /* 0x000fce0008000f00 */
.L_x_191:
[----:B--2---:R2:W4:Y:S02]  /*86d0*/  SYNCS.PHASECHK.TRANS64.TRYWAIT P0, [R0+URZ], R2 ;  /* 0x00000002000075a7 */ /* 0x00452400080011ff */
[----:B----4-:R-:W-:Y:S05]  /*86e0*/  @!P0 NANOSLEEP.SYNCS 0x989680 ;  /* 0x009896800000895d */ /* 0x010fea0003900000 */
[----:B------:R-:W4:Y:S02]  /*86f0*/  @!P0 SYNCS.PHASECHK.TRANS64 P0, [R0+URZ], R2 ;  /* 0x00000002000085a7 */ /* 0x000f2400080010ff */
[----:B----4-:R-:W-:Y:S05]  /*8700*/  @!P0 BRA `(.L_x_191) ;  /* 0xfffffffc00f08947 */ /* 0x010fea000383ffff */
[----:B------:R-:W-:Y:S05]  /*8710*/  BRA `(.L_x_192) ;  /* 0xffffffc000ec7947 */ /* 0x000fea000383ffff */
.L_x_92:
[----:B------:R-:W-:-:S07]  /*8720*/  MOV R0, UR5 ;  /* 0x0000000500007c02 */ /* 0x000fce0008000f00 */
.L_x_193:
[----:B-1----:R1:W2:Y:S02]  /*8730*/  SYNCS.PHASECHK.TRANS64.TRYWAIT P0, [R0+URZ], R3 ;  /* 0x00000003000075a7 */ /* 0x0022a400080011ff */
[----:B--2---:R-:W-:Y:S05]  /*8740*/  @!P0 NANOSLEEP.SYNCS 0x989680 ;  /* 0x009896800000895d */ /* 0x004fea0003900000 */
[----:B------:R-:W2:Y:S02]  /*8750*/  @!P0 SYNCS.PHASECHK.TRANS64 P0, [R0+URZ], R3 ;  /* 0x00000003000085a7 */ /* 0x000ea400080010ff */
[----:B--2---:R-:W-:Y:S05]  /*8760*/  @!P0 BRA `(.L_x_193) ;  /* 0xfffffffc00f08947 */ /* 0x004fea000383ffff */
[----:B------:R-:W-:Y:S05]  /*8770*/  BRA `(.L_x_194) ;  /* 0xffffffc000f87947 */ /* 0x000fea000383ffff */
.L_x_93:
[----:B------:R-:W-:-:S07]  /*8780*/  MOV R0, UR5 ;  /* 0x0000000500007c02 */ /* 0x000fce0008000f00 */
.L_x_195:
[----:B-1----:R1:W2:Y:S02]  /*8790*/  SYNCS.PHASECHK.TRANS64.TRYWAIT P0, [R0+URZ], R3 ;  /* 0x00000003000075a7 */ /* 0x0022a400080011ff */
[----:B--2---:R-:W-:Y:S05]  /*87a0*/  @!P0 NANOSLEEP.SYNCS 0x989680 ;  /* 0x009896800000895d */ /* 0x004fea0003900000 */
[----:B------:R-:W2:Y:S02]  /*87b0*/  @!P0 SYNCS.PHASECHK.TRANS64 P0, [R0+URZ], R3 ;  /* 0x00000003000085a7 */ /* 0x000ea400080010ff */
[----:B--2---:R-:W-:Y:S05]  /*87c0*/  @!P0 BRA `(.L_x_195) ;  /* 0xfffffffc00f08947 */ /* 0x004fea000383ffff */
[----:B------:R-:W-:Y:S05]  /*87d0*/  BRA `(.L_x_196) ;  /* 0xffffffc400047947 */ /* 0x000fea000383ffff */
.L_x_94:
[----:B-1----:R-:W-:-:S07]  /*87e0*/  MOV R0, UR4 ;  /* 0x0000000400007c02 */ /* 0x002fce0008000f00 */
.L_x_197:
[----:B-1----:R1:W2:Y:S02]  /*87f0*/  SYNCS.PHASECHK.TRANS64.TRYWAIT P0, [R0+URZ], R2 ;  /* 0x00000002000075a7 */ /* 0x0022a400080011ff */
[----:B--2---:R-:W-:Y:S05]  /*8800*/  @!P0 NANOSLEEP.SYNCS 0x989680 ;  /* 0x009896800000895d */ /* 0x004fea0003900000 */
[----:B------:R-:W2:Y:S02]  /*8810*/  @!P0 SYNCS.PHASECHK.TRANS64 P0, [R0+URZ], R2 ;  /* 0x00000002000085a7 */ /* 0x000ea400080010ff */
[----:B--2---:R-:W-:Y:S05]  /*8820*/  @!P0 BRA `(.L_x_197) ;  /* 0xfffffffc00f08947 */ /* 0x004fea000383ffff */
[----:B------:R-:W-:Y:S05]  /*8830*/  BRA `(.L_x_198) ;  /* 0xffffffc400107947 */ /* 0x000fea000383ffff */
.L_x_99:
[----:B---3--:R3:W4:Y:S02]  /*8840*/  SYNCS.PHASECHK.TRANS64.TRYWAIT P0, [R7+URZ+0x1d0], R0 ;  /* 0x0001d000070075a7 */ /* 0x00872400080011ff */
[----:B----4-:R-:W-:Y:S05]  /*8850*/  @!P0 NANOSLEEP.SYNCS 0x989680 ;  /* 0x009896800000895d */ /* 0x010fea0003900000 */
[----:B------:R-:W4:Y:S02]  /*8860*/  @!P0 SYNCS.PHASECHK.TRANS64 P0, [R7+URZ+0x1d0], R0 ;  /* 0x0001d000070085a7 */ /* 0x000f2400080010ff */
[----:B----4-:R-:W-:Y:S05]  /*8870*/  @!P0 BRA `(.L_x_99) ;  /* 0xfffffffc00f08947 */ /* 0x010fea000383ffff */
[----:B------:R-:W-:Y:S05]  /*8880*/  BRA `(.L_x_199) ;  /* 0xffffffc800247947 */ /* 0x000fea000383ffff */
.L_x_102:
[----:B-1----:R-:W-:Y:S07]  /*8890*/  MOV R0, UR17 ;  /* 0x0000001100007c02 */ /* 0x002fee0008000f00 */
.L_x_200:
[----:B-1----:R1:W3:Y:S02]  /*88a0*/  SYNCS.PHASECHK.TRANS64.TRYWAIT P2, [R0+URZ+0x1c8], R7 ;  /* 0x0001c807000075a7 */ /* 0x0022e400080411ff */
[----:B---3--:R-:W-:Y:S05]  /*88b0*/  @!P2 NANOSLEEP.SYNCS 0x989680 ;  /* 0x009896800000a95d */ /* 0x008fea0003900000 */
[----:B------:R-:W3:Y:S02]  /*88c0*/  @!P2 SYNCS.PHASECHK.TRANS64 P2, [R0+URZ+0x1c8], R7 ;  /* 0x0001c8070000a5a7 */ /* 0x000ee400080410ff */
[----:B---3--:R-:W-:Y:S05]  /*88d0*/  @!P2 BRA `(.L_x_200) ;  /* 0xfffffffc00f0a947 */ /* 0x008fea000383ffff */
[----:B------:R-:W-:Y:S05]  /*88e0*/  BRA `(.L_x_101) ;  /* 0xffffffcc00847947 */ /* 0x000fea000383ffff */
.L_x_105:
[----:B-1----:R-:W-:Y:S07]  /*88f0*/  MOV R0, UR17 ;  /* 0x0000001100007c02 */ /* 0x002fee0008000f00 */
.L_x_201:
[----:B-1----:R1:W3:Y:S02]  /*8900*/  SYNCS.PHASECHK.TRANS64.TRYWAIT P0, [R0+URZ+0x1b8], R6 ;  /* 0x0001b806000075a7 */ /* 0x0022e400080011ff */
[----:B---3--:R-:W-:Y:S05]  /*8910*/  @!P0 NANOSLEEP.SYNCS 0x989680 ;  /* 0x009896800000895d */ /* 0x008fea0003900000 */
[----:B------:R-:W3:Y:S02]  /*8920*/  @!P0 SYNCS.PHASECHK.TRANS64 P0, [R0+URZ+0x1b8], R6 ;  /* 0x0001b806000085a7 */ /* 0x000ee400080010ff */
[----:B---3--:R-:W-:Y:S05]  /*8930*/  @!P0 BRA `(.L_x_201) ;  /* 0xfffffffc00f08947 */ /* 0x008fea000383ffff */
[----:B------:R-:W-:Y:S05]  /*8940*/  BRA `(.L_x_202) ;  /* 0xffffffcc00d47947 */ /* 0x000fea000383ffff */
.L_x_108:
[----:B---3--:R3:W1:Y:S02]  /*8950*/  SYNCS.PHASECHK.TRANS64.TRYWAIT P0, [R3+URZ+0x1d0], R0 ;  /* 0x0001d000030075a7 */ /* 0x00866400080011ff */
[----:B-1----:R-:W-:Y:S05]  /*8960*/  @!P0 NANOSLEEP.SYNCS 0x989680 ;  /* 0x009896800000895d */ /* 0x002fea0003900000 */
[----:B------:R-:W1:Y:S02]  /*8970*/  @!P0 SYNCS.PHASECHK.TRANS64 P0, [R3+URZ+0x1d0], R0 ;  /* 0x0001d000030085a7 */ /* 0x000e6400080010ff */
[----:B-1----:R-:W-:Y:S05]  /*8980*/  @!P0 BRA `(.L_x_108) ;  /* 0xfffffffc00f08947 */ /* 0x002fea000383ffff */
[----:B------:R-:W-:Y:S05]  /*8990*/  BRA `(.L_x_203) ;  /* 0xffffffd400207947 */ /* 0x000fea000383ffff */
.L_x_119:
[----:B-1----:R-:W-:Y:S04]  /*89a0*/  MOV R0, UR44 ;  /* 0x0000002c00007c02 */ /* 0x002fe80008000f00 */
[----:B------:R1:W2:Y:S03]  /*89b0*/  SYNCS.PHASECHK.TRANS64.TRYWAIT P1, [R0+URZ+0x1b0], R4 ;  /* 0x0001b004000075a7 */ /* 0x0002a600080211ff */
[----:B--2---:R-:W-:Y:S05]  /*89c0*/  @!P1 NANOSLEEP.SYNCS 0x989680 ;  /* 0x009896800000995d */ /* 0x004fea0003900000 */
[----:B------:R-:W2:Y:S02]  /*89d0*/  @!P1 SYNCS.PHASECHK.TRANS64 P1, [R0+URZ+0x1b0], R4 ;  /* 0x0001b004000095a7 */ /* 0x000ea400080210ff */
[----:B--2---:R-:W-:Y:S05]  /*89e0*/  @!P1 BRA `(.L_x_119) ;  /* 0xfffffffc00ec9947 */ /* 0x004fea000383ffff */
[----:B------:R-:W-:Y:S05]  /*89f0*/  BRA `(.L_x_118) ;  /* 0xffffffe000707947 */ /* 0x000fea000383ffff */
.L_x_121:
[----:B------:R1:W1:Y:S02]  /*8a00*/  SYNCS.PHASECHK.TRANS64.TRYWAIT P1, [R22+URZ+0x1f0], R3 ;  /* 0x0001f003160075a7 */ /* 0x00026400080211ff */
[----:B-1----:R-:W-:Y:S05]  /*8a10*/  @!P1 NANOSLEEP.SYNCS 0x989680 ;  /* 0x009896800000995d */ /* 0x002fea0003900000 */
[----:B------:R-:W1:Y:S02]  /*8a20*/  @!P1 SYNCS.PHASECHK.TRANS64 P1, [R22+URZ+0x1f0], R3 ;  /* 0x0001f003160095a7 */ /* 0x000e6400080210ff */
[----:B-1----:R-:W-:Y:S05]  /*8a30*/  @!P1 BRA `(.L_x_121) ;  /* 0xfffffffc00f09947 */ /* 0x002fea000383ffff */
[----:B------:R-:W-:Y:S05]  /*8a40*/  BRA `(.L_x_120) ;  /* 0xffffffe000ac7947 */ /* 0x000fea000383ffff */
        .weak           $__internal_0_$__cuda_sm10x_tcgen05_guardrail_trap_col_being_dealloced_not_returned_by_alloc
        .type           $__internal_0_$__cuda_sm10x_tcgen05_guardrail_trap_col_being_dealloced_not_returned_by_alloc,@function
        .size           $__internal_0_$__cuda_sm10x_tcgen05_guardrail_trap_col_being_dealloced_not_returned_by_alloc,($__internal_1_$__cuda_sm10x_tcgen05_guardrail_trap_phase_invalid_during_alloc - $__internal_0_$__cuda_sm10x_tcgen05_guardrail_trap_col_being_dealloced_not_returned_by_alloc)
$__internal_0_$__cuda_sm10x_tcgen05_guardrail_trap_col_being_dealloced_not_returned_by_alloc:
[----:B------:R-:W-:Y:S05]  /*8a50*/  BPT.TRAP 0x1 ;  /* 0x000000040000795c */ /* 0x000fea0000300000 */
[----:B------:R-:W-:-:S04]  /*8a60*/  HFMA2 R3, -RZ, RZ, 0, 0 ;  /* 0x00000000ff037431 */ /* 0x000fc800000001ff */
[----:B------:R-:W-:Y:S05]  /*8a70*/  RET.REL.NODEC R2 `(_ZN7cutlass13device_kernelINS_4gemm6kernel13GemmUniversalIN4cute5tupleIJiiiiEEENS1_10collective13CollectiveMmaINS1_35MainloopSm100TmaUmmaWarpSpecializedILi27ELi2ELi4ENS5_IJNS4_1CILi4EEENSA_ILi2EEENSA_ILi1EEEEEEEENS5_IJNSA_ILi64EEESG_SG_EEENS_12float_e5m2_tENS5_IJlSD_lEEESI_SJ_NS4_8TiledMMAINS4_8MMA_AtomIJNS4_10MMA_TraitsINS4_19SM100_MMA_F8F6F4_SSEJSI_SI_fSG_SG_NS4_17integral_constantINS4_4UMMA5MajorELSQ_0EEESR_NSO_INSP_7ScaleInELSS_0EEEST_EEEEEENS4_6LayoutINS5_IJSD_SD_SD_EEENS5_IJNSA_ILi0EEESY_SY_EEEEENS5_IJNS4_10UnderscoreES11_S11_EEEEENS4_23SM90_TMA_LOAD_MULTICASTENS4_14ComposedLayoutINS4_7SwizzleILi2ELi4ELi3EEENS4_18smem_ptr_flag_bitsILi8EEENSW_INS5_IJNSA_ILi8EEESG_EEENS5_IJSG_SD_EEEEEEEvNS4_8identityES14_S1E_vS1F_EENS_8epilogue10collective18CollectiveEpilogueINS1H_23Sm100TmaWarpSpecializedILi1ELi1ELi32ELb0ELb0EEEJSH_NS5_IJNSW_ISG_SD_EES1M_EEESI_SJ_SI_SJ_NS1H_6fusion15FusionCallbacksIS1L_NS1O_17LinearCombinationISI_fSI_fLNS_15FloatRoundStyleE2EEESH_S1N_JEEENS4_5SM1004TMEM4LOAD26SM100_TMEM_LOAD_16dp32b32xENS4_13SM90_TMA_LOADES1E_NS4_39AutoVectorizingCopyWithAssumedAlignmentILi128EEENS4_14SM90_TMA_STOREES1E_S20_S20_EEEvvEEEEvNT_6ParamsE) ;  /* 0xffffff7402607950 */ /* 0x000fea0003c3ffff */
        .weak           $__internal_1_$__cuda_sm10x_tcgen05_guardrail_trap_phase_invalid_during_alloc
        .type           $__internal_1_$__cuda_sm10x_tcgen05_guardrail_trap_phase_invalid_during_alloc,@function
        .size           $__internal_1_$__cuda_sm10x_tcgen05_guardrail_trap_phase_invalid_during_alloc,($__internal_2_$__cuda_sm10x_tcgen05_guardrail_trap_unallocated_columns_being_dealloced - $__internal_1_$__cuda_sm10x_tcgen05_guardrail_trap_phase_invalid_during_alloc)
$__internal_1_$__cuda_sm10x_tcgen05_guardrail_trap_phase_invalid_during_alloc:
[----:B------:R-:W-:Y:S05]  /*8a80*/  BPT.TRAP 0x1 ;  /* 0x000000040000795c */ /* 0x000fea0000300000 */
[----:B------:R-:W-:-:S04]  /*8a90*/  MOV R5, 0x0 ;  /* 0x0000000000057802 */ /* 0x000fc80000000f00 */
[----:B------:R-:W-:Y:S05]  /*8aa0*/  RET.REL.NODEC R4 `(_ZN7cutlass13device_kernelINS_4gemm6kernel13GemmUniversalIN4cute5tupleIJiiiiEEENS1_10collective13CollectiveMmaINS1_35MainloopSm100TmaUmmaWarpSpecializedILi27ELi2ELi4ENS5_IJNS4_1CILi4EEENSA_ILi2EEENSA_ILi1EEEEEEEENS5_IJNSA_ILi64EEESG_SG_EEENS_12float_e5m2_tENS5_IJlSD_lEEESI_SJ_NS4_8TiledMMAINS4_8MMA_AtomIJNS4_10MMA_TraitsINS4_19SM100_MMA_F8F6F4_SSEJSI_SI_fSG_SG_NS4_17integral_constantINS4_4UMMA5MajorELSQ_0EEESR_NSO_INSP_7ScaleInELSS_0EEEST_EEEEEENS4_6LayoutINS5_IJSD_SD_SD_EEENS5_IJNSA_ILi0EEESY_SY_EEEEENS5_IJNS4_10UnderscoreES11_S11_EEEEENS4_23SM90_TMA_LOAD_MULTICASTENS4_14ComposedLayoutINS4_7SwizzleILi2ELi4ELi3EEENS4_18smem_ptr_flag_bitsILi8EEENSW_INS5_IJNSA_ILi8EEESG_EEENS5_IJSG_SD_EEEEEEEvNS4_8identityES14_S1E_vS1F_EENS_8epilogue10collective18CollectiveEpilogueINS1H_23Sm100TmaWarpSpecializedILi1ELi1ELi32ELb0ELb0EEEJSH_NS5_IJNSW_ISG_SD_EES1M_EEESI_SJ_SI_SJ_NS1H_6fusion15FusionCallbacksIS1L_NS1O_17LinearCombinationISI_fSI_fLNS_15FloatRoundStyleE2EEESH_S1N_JEEENS4_5SM1004TMEM4LOAD26SM100_TMEM_LOAD_16dp32b32xENS4_13SM90_TMA_LOADES1E_NS4_39AutoVectorizingCopyWithAssumedAlignmentILi128EEENS4_14SM90_TMA_STOREES1E_S20_S20_EEEvvEEEEvNT_6ParamsE) ;  /* 0xffffff7404547950 */ /* 0x000fea0003c3ffff */
        .weak           $__internal_2_$__cuda_sm10x_tcgen05_guardrail_trap_unallocated_columns_being_dealloced
        .type           $__internal_2_$__cuda_sm10x_tcgen05_guardrail_trap_unallocated_columns_being_dealloced,@function
        .size           $__internal_2_$__cuda_sm10x_tcgen05_guardrail_trap_unallocated_columns_being_dealloced,(.L_x_205 - $__internal_2_$__cuda_sm10x_tcgen05_guardrail_trap_unallocated_columns_being_dealloced)
$__internal_2_$__cuda_sm10x_tcgen05_guardrail_trap_unallocated_columns_being_dealloced:
[----:B------:R-:W-:Y:S05]  /*8ab0*/  BPT.TRAP 0x1 ;  /* 0x000000040000795c */ /* 0x000fea0000300000 */
[----:B------:R-:W-:-:S04]  /*8ac0*/  HFMA2 R3, -RZ, RZ, 0, 0 ;  /* 0x00000000ff037431 */ /* 0x000fc800000001ff */
[----:B------:R-:W-:Y:S05]  /*8ad0*/  RET.REL.NODEC R2 `(_ZN7cutlass13device_kernelINS_4gemm6kernel13GemmUniversalIN4cute5tupleIJiiiiEEENS1_10collective13CollectiveMmaINS1_35MainloopSm100TmaUmmaWarpSpecializedILi27ELi2ELi4ENS5_IJNS4_1CILi4EEENSA_ILi2EEENSA_ILi1EEEEEEEENS5_IJNSA_ILi64EEESG_SG_EEENS_12float_e5m2_tENS5_IJlSD_lEEESI_SJ_NS4_8TiledMMAINS4_8MMA_AtomIJNS4_10MMA_TraitsINS4_19SM100_MMA_F8F6F4_SSEJSI_SI_fSG_SG_NS4_17integral_constantINS4_4UMMA5MajorELSQ_0EEESR_NSO_INSP_7ScaleInELSS_0EEEST_EEEEEENS4_6LayoutINS5_IJSD_SD_SD_EEENS5_IJNSA_ILi0EEESY_SY_EEEEENS5_IJNS4_10UnderscoreES11_S11_EEEEENS4_23SM90_TMA_LOAD_MULTICASTENS4_14ComposedLayoutINS4_7SwizzleILi2ELi4ELi3EEENS4_18smem_ptr_flag_bitsILi8EEENSW_INS5_IJNSA_ILi8EEESG_EEENS5_IJSG_SD_EEEEEEEvNS4_8identityES14_S1E_vS1F_EENS_8epilogue10collective18CollectiveEpilogueINS1H_23Sm100TmaWarpSpecializedILi1ELi1ELi32ELb0ELb0EEEJSH_NS5_IJNSW_ISG_SD_EES1M_EEESI_SJ_SI_SJ_NS1H_6fusion15FusionCallbacksIS1L_NS1O_17LinearCombinationISI_fSI_fLNS_15FloatRoundStyleE2EEESH_S1N_JEEENS4_5SM1004TMEM4LOAD26SM100_TMEM_LOAD_16dp32b32xENS4_13SM90_TMA_LOADES1E_NS4_39AutoVectorizingCopyWithAssumedAlignmentILi128EEENS4_14SM90_TMA_STOREES1E_S20_S20_EEEvvEEEEvNT_6ParamsE) ;  /* 0xffffff7402487950 */ /* 0x000fea0003c3ffff */
.L_x_204:
[----:B------:R-:W-:-:S00]  /*8ae0*/  BRA `(.L_x_204) ;  /* 0xfffffffc00fc7947 */ /* 0x000fc0000383ffff */
[----:B------:R-:W-:-:S00]  /*8af0*/  NOP ;  /* 0x0000000000007918 */ /* 0x000fc00000000000 */
        /* <DEDUP_REMOVED lines=8> */
.L_x_205:


//--------------------- .nv.global.init           --------------------------
	.section	.nv.global.init,"aw",@progbits
.nv.global.init:
	.type		$str$27,@object
	.size		$str$27,($str$28 - $str$27)
$str$27:
        /*0000*/ 	.byte	0x28, 0x61, 0x64, 0x64, 0x72, 0x65, 0x73, 0x73, 0x20, 0x26, 0x20, 0x6d, 0x61, 0x73, 0x6b, 0x29
        /*0010*/ 	.byte	0x20, 0x3d, 0x3d, 0x20, 0x30, 0x00
	.type		$str$28,@object
	.size		$str$28,($str$26 - $str$28)
$str$28:
        /*0016*/ 	.byte	0x2f, 0x74, 0x6d, 0x70, 0x2f, 0x63, 0x75, 0x74, 0x6c, 0x61, 0x73, 0x73, 0x5f, 0x73, 0x77, 0x65
        /*0026*/ 	.byte	0x65, 0x70, 0x5f, 0x73, 0x72, 0x63, 0x2f, 0x69, 0x6e, 0x63, 0x6c, 0x75, 0x64, 0x65, 0x2f, 0x63
        /*0036*/ 	.byte	0x75, 0x74, 0x65, 0x2f, 0x70, 0x6f, 0x69, 0x6e, 0x74, 0x65, 0x72, 0x5f, 0x66, 0x6c, 0x61, 0x67
        /*0046*/ 	.byte	0x67, 0x65, 0x64, 0x2e, 0x68, 0x70, 0x70, 0x00
	.type		$str$26,@object
	.size		$str$26,($str$25 - $str$26)
$str$26:
        /*004e*/ 	.byte	0x2f, 0x74, 0x6d, 0x70, 0x2f, 0x63, 0x75, 0x74, 0x6c, 0x61, 0x73, 0x73, 0x5f, 0x73, 0x77, 0x65
        /*005e*/ 	.byte	0x65, 0x70, 0x5f, 0x73, 0x72, 0x63, 0x2f, 0x69, 0x6e, 0x63, 0x6c, 0x75, 0x64, 0x65, 0x2f, 0x63
        /*006e*/ 	.byte	0x75, 0x74, 0x65, 0x2f, 0x61, 0x74, 0x6f, 0x6d, 0x2f, 0x63, 0x6f, 0x70, 0x79, 0x5f, 0x74, 0x72
        /*007e*/ 	.byte	0x61, 0x69, 0x74, 0x73, 0x5f, 0x73, 0x6d, 0x31, 0x30, 0x30, 0x2e, 0x68, 0x70, 0x70, 0x00
	.type		$str$25,@object
	.size		$str$25,(__unnamed_1 - $str$25)
$str$25:
        /*008d*/ 	.byte	0x28, 0x28, 0x75, 0x69, 0x6e, 0x74, 0x33, 0x32, 0x5f, 0x74, 0x28, 0x74, 0x68, 0x72, 0x65, 0x61
        /*009d*/ 	.byte	0x64, 0x49, 0x64, 0x78, 0x2e, 0x78, 0x29, 0x20, 0x2f, 0x20, 0x33, 0x32, 0x29, 0x20, 0x25, 0x20
        /*00ad*/ 	.byte	0x34, 0x29, 0x20, 0x3d, 0x3d, 0x20, 0x28, 0x28, 0x28, 0x74, 0x6d, 0x65, 0x6d, 0x5f, 0x61, 0x64
        /*00bd*/ 	.byte	0x64, 0x72, 0x20, 0x3e, 0x3e, 0x20, 0x31, 0x36, 0x29, 0x20, 0x2f, 0x20, 0x33, 0x32, 0x29, 0x20
        /*00cd*/ 	.byte	0x25, 0x20, 0x34, 0x29, 0x00
	.type		__unnamed_1,@object
	.size		__unnamed_1,(__unnamed_2 - __unnamed_1)
__unnamed_1:
        /*00d2*/ 	.byte	0x61, 0x75, 0x74, 0x6f, 0x20, 0x63, 0x75, 0x74, 0x65, 0x3a, 0x3a, 0x61, 0x73, 0x5f, 0x70, 0x6f
        /* <DEDUP_REMOVED lines=24> */
        /*0262*/ 	.byte	0x3c, 0x34, 0x30, 0x39, 0x36, 0x3e, 0x3e, 0x3e, 0x3e, 0x5d, 0x00
	.type		__unnamed_2,@object
	.size		__unnamed_2,(.L_2 - __unnamed_2)
__unnamed_2:
        /* <DEDUP_REMOVED lines=40> */
        /*04ed*/ 	.byte	0x74, 0x65, 0x3a, 0x3a, 0x43, 0x3c, 0x30, 0x3e, 0x3e, 0x3e, 0x3e, 0x5d, 0x00
.L_2:


//--------------------- .nv.shared._ZN7cutlass13device_kernelINS_4gemm6kernel13GemmUniversalIN4cute5tupleIJiiiiEEENS1_10collective13CollectiveMmaINS1_35MainloopSm100TmaUmmaWarpSpecializedILi27ELi2ELi4ENS5_IJNS4_1CILi4EEENSA_ILi2EEENSA_ILi1EEEEEEEENS5_IJNSA_ILi64EEESG_SG_EEENS_12float_e5m2_tENS5_IJlSD_lEEESI_SJ_NS4_8TiledMMAINS4_8MMA_AtomIJNS4_10MMA_TraitsINS4_19SM100_MMA_F8F6F4_SSEJSI_SI_fSG_SG_NS4_17integral_constantINS4_4UMMA5MajorELSQ_0EEESR_NSO_INSP_7ScaleInELSS_0EEEST_EEEEEENS4_6LayoutINS5_IJSD_SD_SD_EEENS5_IJNSA_ILi0EEESY_SY_EEEEENS5_IJNS4_10UnderscoreES11_S11_EEEEENS4_23SM90_TMA_LOAD_MULTICASTENS4_14ComposedLayoutINS4_7SwizzleILi2ELi4ELi3EEENS4_18smem_ptr_flag_bitsILi8EEENSW_INS5_IJNSA_ILi8EEESG_EEENS5_IJSG_SD_EEEEEEEvNS4_8identityES14_S1E_vS1F_EENS_8epilogue10collective18CollectiveEpilogueINS1H_23Sm100TmaWarpSpecializedILi1ELi1ELi32ELb0ELb0EEEJSH_NS5_IJNSW_ISG_SD_EES1M_EEESI_SJ_SI_SJ_NS1H_6fusion15FusionCallbacksIS1L_NS1O_17LinearCombinationISI_fSI_fLNS_15FloatRoundStyleE2EEESH_S1N_JEEENS4_5SM1004TMEM4LOAD26SM100_TMEM_LOAD_16dp32b32xENS4_13SM90_TMA_LOADES1E_NS4_39AutoVectorizingCopyWithAssumedAlignmentILi128EEENS4_14SM90_TMA_STOREES1E_S20_S20_EEEvvEEEEvNT_6ParamsE --------------------------
	.section	.nv.shared._ZN7cutlass13device_kernelINS_4gemm6kernel13GemmUniversalIN4cute5tupleIJiiiiEEENS1_10collective13CollectiveMmaINS1_35MainloopSm100TmaUmmaWarpSpecializedILi27ELi2ELi4ENS5_IJNS4_1CILi4EEENSA_ILi2EEENSA_ILi1EEEEEEEENS5_IJNSA_ILi64EEESG_SG_EEENS_12float_e5m2_tENS5_IJlSD_lEEESI_SJ_NS4_8TiledMMAINS4_8MMA_AtomIJNS4_10MMA_TraitsINS4_19SM100_MMA_F8F6F4_SSEJSI_SI_fSG_SG_NS4_17integral_constantINS4_4UMMA5MajorELSQ_0EEESR_NSO_INSP_7ScaleInELSS_0EEEST_EEEEEENS4_6LayoutINS5_IJSD_SD_SD_EEENS5_IJNSA_ILi0EEESY_SY_EEEEENS5_IJNS4_10UnderscoreES11_S11_EEEEENS4_23SM90_TMA_LOAD_MULTICASTENS4_14ComposedLayoutINS4_7SwizzleILi2ELi4ELi3EEENS4_18smem_ptr_flag_bitsILi8EEENSW_INS5_IJNSA_ILi8EEESG_EEENS5_IJSG_SD_EEEEEEEvNS4_8identityES14_S1E_vS1F_EENS_8epilogue10collective18CollectiveEpilogueINS1H_23Sm100TmaWarpSpecializedILi1ELi1ELi32ELb0ELb0EEEJSH_NS5_IJNSW_ISG_SD_EES1M_EEESI_SJ_SI_SJ_NS1H_6fusion15FusionCallbacksIS1L_NS1O_17LinearCombinationISI_fSI_fLNS_15FloatRoundStyleE2EEESH_S1N_JEEENS4_5SM1004TMEM4LOAD26SM100_TMEM_LOAD_16dp32b32xENS4_13SM90_TMA_LOADES1E_NS4_39AutoVectorizingCopyWithAssumedAlignmentILi128EEENS4_14SM90_TMA_STOREES1E_S20_S20_EEEvvEEEEvNT_6ParamsE,"aw",@nobits
	.sectionflags	@""
	.align	16
	.zero		1024


//--------------------- .nv.shared.reserved.0     --------------------------
	.section	.nv.shared.reserved.0,"aw",@nobits
	.weak		__nv_reservedSMEM_offset_0_alias
	.size		__nv_reservedSMEM_offset_0_alias, 0, 64
	.other		__nv_reservedSMEM_offset_0_alias,@"STO_CUDA_RESERVED_SHARED STV_DEFAULT"
__nv_reservedSMEM_offset_0_alias:
	.zero		0
.nv.shared.reserved.0:
	.zero		64
	.weak		__nv_reservedSMEM_tcgen05_partition
	.type		__nv_reservedSMEM_tcgen05_partition,@object
	.size		__nv_reservedSMEM_tcgen05_partition,(.L_0 - __nv_reservedSMEM_tcgen05_partition)
__nv_reservedSMEM_tcgen05_partition:
	.zero		32
.L_0:


//--------------------- .nv.global                --------------------------
	.section	.nv.global,"aw",@nobits
.nv.global:
	.type		_ZN40_INTERNAL_6c8530fa_4_k_cu_22194523_212564cute1_E,@object
	.size		_ZN40_INTERNAL_6c8530fa_4_k_cu_22194523_212564cute1_E,(_ZN40_INTERNAL_6c8530fa_4_k_cu_22194523_212564cuda3std3__45__cpo6cbeginE - _ZN40_INTERNAL_6c8530fa_4_k_cu_22194523_212564cute1_E)
_ZN40_INTERNAL_6c8530fa_4_k_cu_22194523_212564cute1_E:
	.zero		1
	.type		_ZN40_INTERNAL_6c8530fa_4_k_cu_22194523_212564cuda3std3__45__cpo6cbeginE,@object
	.size		_ZN40_INTERNAL_6c8530fa_4_k_cu_22194523_212564cuda3std3__45__cpo6cbeginE,(_ZN40_INTERNAL_6c8530fa_4_k_cu_22194523_212564cuda3std3__48in_placeE - _ZN40_INTERNAL_6c8530fa_4_k_cu_22194523_212564cuda3std3__45__cpo6cbeginE)
_ZN40_INTERNAL_6c8530fa_4_k_cu_22194523_212564cuda3std3__45__cpo6cbeginE:
	.zero		1
	.type		_ZN40_INTERNAL_6c8530fa_4_k_cu_22194523_212564cuda3std3__48in_placeE,@object
	.size		_ZN40_INTERNAL_6c8530fa_4_k_cu_22194523_212564cuda3std3__48in_placeE,(_ZN40_INTERNAL_6c8530fa_4_k_cu_22194523_212564cuda3std6ranges3__45__cpo9iter_moveE - _ZN40_INTERNAL_6c8530fa_4_k_cu_22194523_212564cuda3std3__48in_placeE)
_ZN40_INTERNAL_6c8530fa_4_k_cu_22194523_212564cuda3std3__48in_placeE:
	.zero		1
	.type		_ZN40_INTERNAL_6c8530fa_4_k_cu_22194523_212564cuda3std6ranges3__45__cpo9iter_moveE,@object
	.size		_ZN40_INTERNAL_6c8530fa_4_k_cu_22194523_212564cuda3std6ranges3__45__cpo9iter_moveE,(_ZN40_INTERNAL_6c8530fa_4_k_cu_22194523_212564cuda3std3__45__cpo5beginE - _ZN40_INTERNAL_6c8530fa_4_k_cu_22194523_212564cuda3std6ranges3__45__cpo9iter_moveE)
_ZN40_INTERNAL_6c8530fa_4_k_cu_22194523_212564cuda3std6ranges3__45__cpo9iter_moveE:
	.zero		1
	.type		_ZN40_INTERNAL_6c8530fa_4_k_cu_22194523_212564cuda3std3__45__cpo5beginE,@object
	.size		_ZN40_INTERNAL_6c8530fa_4_k_cu_22194523_212564cuda3std3__45__cpo5beginE,(_ZN40_INTERNAL_6c8530fa_4_k_cu_22194523_212564cuda3std3__442_GLOBAL__N__6c8530fa_4_k_cu_22194523_212566ignoreE - _ZN40_INTERNAL_6c8530fa_4_k_cu_22194523_212564cuda3std3__45__cpo5beginE)
_ZN40_INTERNAL_6c8530fa_4_k_cu_22194523_212564cuda3std3__45__cpo5beginE:
	.zero		1
	.type		_ZN40_INTERNAL_6c8530fa_4_k_cu_22194523_212564cuda3std3__442_GLOBAL__N__6c8530fa_4_k_cu_22194523_212566ignoreE,@object
	.size		_ZN40_INTERNAL_6c8530fa_4_k_cu_22194523_212564cuda3std3__442_GLOBAL__N__6c8530fa_4_k_cu_22194523_212566ignoreE,(_ZN40_INTERNAL_6c8530fa_4_k_cu_22194523_212564cute7productE - _ZN40_INTERNAL_6c8530fa_4_k_cu_22194523_212564cuda3std3__442_GLOBAL__N__6c8530fa_4_k_cu_22194523_212566ignoreE)
_ZN40_INTERNAL_6c8530fa_4_k_cu_22194523_212564cuda3std3__442_GLOBAL__N__6c8530fa_4_k_cu_22194523_212566ignoreE:
	.zero		1
	.type		_ZN40_INTERNAL_6c8530fa_4_k_cu_22194523_212564cute7productE,@object
	.size		_ZN40_INTERNAL_6c8530fa_4_k_cu_22194523_212564cute7productE,(_ZN40_INTERNAL_6c8530fa_4_k_cu_22194523_212564cuda3std3__45__cpo3endE - _ZN40_INTERNAL_6c8530fa_4_k_cu_22194523_212564cute7productE)
_ZN40_INTERNAL_6c8530fa_4_k_cu_22194523_212564cute7productE:
	.zero		1
	.type		_ZN40_INTERNAL_6c8530fa_4_k_cu_22194523_212564cuda3std3__45__cpo3endE,@object
	.size		_ZN40_INTERNAL_6c8530fa_4_k_cu_22194523_212564cuda3std3__45__cpo3endE,(_ZN40_INTERNAL_6c8530fa_4_k_cu_22194523_212564cuda3std3__419piecewise_constructE - _ZN40_INTERNAL_6c8530fa_4_k_cu_22194523_212564cuda3std3__45__cpo3endE)
_ZN40_INTERNAL_6c8530fa_4_k_cu_22194523_212564cuda3std3__45__cpo3endE:
	.zero		1
	.type		_ZN40_INTERNAL_6c8530fa_4_k_cu_22194523_212564cuda3std3__419piecewise_constructE,@object
	.size		_ZN40_INTERNAL_6c8530fa_4_k_cu_22194523_212564cuda3std3__419piecewise_constructE,(_ZN40_INTERNAL_6c8530fa_4_k_cu_22194523_212564cuda3std3__45__cpo4cendE - _ZN40_INTERNAL_6c8530fa_4_k_cu_22194523_212564cuda3std3__419piecewise_constructE)
_ZN40_INTERNAL_6c8530fa_4_k_cu_22194523_212564cuda3std3__419piecewise_constructE:
	.zero		1
	.type		_ZN40_INTERNAL_6c8530fa_4_k_cu_22194523_212564cuda3std3__45__cpo4cendE,@object
	.size		_ZN40_INTERNAL_6c8530fa_4_k_cu_22194523_212564cuda3std3__45__cpo4cendE,(_ZN40_INTERNAL_6c8530fa_4_k_cu_22194523_212564cuda3std6ranges3__45__cpo4swapE - _ZN40_INTERNAL_6c8530fa_4_k_cu_22194523_212564cuda3std3__45__cpo4cendE)
_ZN40_INTERNAL_6c8530fa_4_k_cu_22194523_212564cuda3std3__45__cpo4cendE:
	.zero		1
	.type		_ZN40_INTERNAL_6c8530fa_4_k_cu_22194523_212564cuda3std6ranges3__45__cpo4swapE,@object
	.size		_ZN40_INTERNAL_6c8530fa_4_k_cu_22194523_212564cuda3std6ranges3__45__cpo4swapE,(.L_10 - _ZN40_INTERNAL_6c8530fa_4_k_cu_22194523_212564cuda3std6ranges3__45__cpo4swapE)
_ZN40_INTERNAL_6c8530fa_4_k_cu_22194523_212564cuda3std6ranges3__45__cpo4swapE:
	.zero		1
.L_10:


//--------------------- .nv.constant0._ZN7cutlass13device_kernelINS_4gemm6kernel13GemmUniversalIN4cute5tupleIJiiiiEEENS1_10collective13CollectiveMmaINS1_35MainloopSm100TmaUmmaWarpSpecializedILi27ELi2ELi4ENS5_IJNS4_1CILi4EEENSA_ILi2EEENSA_ILi1EEEEEEEENS5_IJNSA_ILi64EEESG_SG_EEENS_12float_e5m2_tENS5_IJlSD_lEEESI_SJ_NS4_8TiledMMAINS4_8MMA_AtomIJNS4_10MMA_TraitsINS4_19SM100_MMA_F8F6F4_SSEJSI_SI_fSG_SG_NS4_17integral_constantINS4_4UMMA5MajorELSQ_0EEESR_NSO_INSP_7ScaleInELSS_0EEEST_EEEEEENS4_6LayoutINS5_IJSD_SD_SD_EEENS5_IJNSA_ILi0EEESY_SY_EEEEENS5_IJNS4_10UnderscoreES11_S11_EEEEENS4_23SM90_TMA_LOAD_MULTICASTENS4_14ComposedLayoutINS4_7SwizzleILi2ELi4ELi3EEENS4_18smem_ptr_flag_bitsILi8EEENSW_INS5_IJNSA_ILi8EEESG_EEENS5_IJSG_SD_EEEEEEEvNS4_8identityES14_S1E_vS1F_EENS_8epilogue10collective18CollectiveEpilogueINS1H_23Sm100TmaWarpSpecializedILi1ELi1ELi32ELb0ELb0EEEJSH_NS5_IJNSW_ISG_SD_EES1M_EEESI_SJ_SI_SJ_NS1H_6fusion15FusionCallbacksIS1L_NS1O_17LinearCombinationISI_fSI_fLNS_15FloatRoundStyleE2EEESH_S1N_JEEENS4_5SM1004TMEM4LOAD26SM100_TMEM_LOAD_16dp32b32xENS4_13SM90_TMA_LOADES1E_NS4_39AutoVectorizingCopyWithAssumedAlignmentILi128EEENS4_14SM90_TMA_STOREES1E_S20_S20_EEEvvEEEEvNT_6ParamsE --------------------------
	.section	.nv.constant0._ZN7cutlass13device_kernelINS_4gemm6kernel13GemmUniversalIN4cute5tupleIJiiiiEEENS1_10collective13CollectiveMmaINS1_35MainloopSm100TmaUmmaWarpSpecializedILi27ELi2ELi4ENS5_IJNS4_1CILi4EEENSA_ILi2EEENSA_ILi1EEEEEEEENS5_IJNSA_ILi64EEESG_SG_EEENS_12float_e5m2_tENS5_IJlSD_lEEESI_SJ_NS4_8TiledMMAINS4_8MMA_AtomIJNS4_10MMA_TraitsINS4_19SM100_MMA_F8F6F4_SSEJSI_SI_fSG_SG_NS4_17integral_constantINS4_4UMMA5MajorELSQ_0EEESR_NSO_INSP_7ScaleInELSS_0EEEST_EEEEEENS4_6LayoutINS5_IJSD_SD_SD_EEENS5_IJNSA_ILi0EEESY_SY_EEEEENS5_IJNS4_10UnderscoreES11_S11_EEEEENS4_23SM90_TMA_LOAD_MULTICASTENS4_14ComposedLayoutINS4_7SwizzleILi2ELi4ELi3EEENS4_18smem_ptr_flag_bitsILi8EEENSW_INS5_IJNSA_ILi8EEESG_EEENS5_IJSG_SD_EEEEEEEvNS4_8identityES14_S1E_vS1F_EENS_8epilogue10collective18CollectiveEpilogueINS1H_23Sm100TmaWarpSpecializedILi1ELi1ELi32ELb0ELb0EEEJSH_NS5_IJNSW_ISG_SD_EES1M_EEESI_SJ_SI_SJ_NS1H_6fusion15FusionCallbacksIS1L_NS1O_17LinearCombinationISI_fSI_fLNS_15FloatRoundStyleE2EEESH_S1N_JEEENS4_5SM1004TMEM4LOAD26SM100_TMEM_LOAD_16dp32b32xENS4_13SM90_TMA_LOADES1E_NS4_39AutoVectorizingCopyWithAssumedAlignmentILi128EEENS4_14SM90_TMA_STOREES1E_S20_S20_EEEvvEEEEvNT_6ParamsE,"a",@progbits
	.sectionflags	@""
	.align	4
.nv.constant0._ZN7cutlass13device_kernelINS_4gemm6kernel13GemmUniversalIN4cute5tupleIJiiiiEEENS1_10collective13CollectiveMmaINS1_35MainloopSm100TmaUmmaWarpSpecializedILi27ELi2ELi4ENS5_IJNS4_1CILi4EEENSA_ILi2EEENSA_ILi1EEEEEEEENS5_IJNSA_ILi64EEESG_SG_EEENS_12float_e5m2_tENS5_IJlSD_lEEESI_SJ_NS4_8TiledMMAINS4_8MMA_AtomIJNS4_10MMA_TraitsINS4_19SM100_MMA_F8F6F4_SSEJSI_SI_fSG_SG_NS4_17integral_constantINS4_4UMMA5MajorELSQ_0EEESR_NSO_INSP_7ScaleInELSS_0EEEST_EEEEEENS4_6LayoutINS5_IJSD_SD_SD_EEENS5_IJNSA_ILi0EEESY_SY_EEEEENS5_IJNS4_10UnderscoreES11_S11_EEEEENS4_23SM90_TMA_LOAD_MULTICASTENS4_14ComposedLayoutINS4_7SwizzleILi2ELi4ELi3EEENS4_18smem_ptr_flag_bitsILi8EEENSW_INS5_IJNSA_ILi8EEESG_EEENS5_IJSG_SD_EEEEEEEvNS4_8identityES14_S1E_vS1F_EENS_8epilogue10collective18CollectiveEpilogueINS1H_23Sm100TmaWarpSpecializedILi1ELi1ELi32ELb0ELb0EEEJSH_NS5_IJNSW_ISG_SD_EES1M_EEESI_SJ_SI_SJ_NS1H_6fusion15FusionCallbacksIS1L_NS1O_17LinearCombinationISI_fSI_fLNS_15FloatRoundStyleE2EEESH_S1N_JEEENS4_5SM1004TMEM4LOAD26SM100_TMEM_LOAD_16dp32b32xENS4_13SM90_TMA_LOADES1E_NS4_39AutoVectorizingCopyWithAssumedAlignmentILi128EEENS4_14SM90_TMA_STOREES1E_S20_S20_EEEvvEEEEvNT_6ParamsE:
	.zero		2944


//--------------------- SYMBOLS --------------------------

	.type		.nv.reservedSmem.offset0,@object
	.size		.nv.reservedSmem.offset0,0x4
	.type		.nv.reservedSmem.cap,@object
	.size		.nv.reservedSmem.cap,0x4
	.type		__assertfail,@function
